//
// Generated by NVIDIA NVVM Compiler
//
// Compiler Build ID: CL-36424714
// Cuda compilation tools, release 13.0, V13.0.88
// Based on NVVM 20.0.0
//

.version 9.0
.target sm_100
.address_size 64

	// .globl	_Z19kernelEvaluaFuncionPdddi
.func  (.param .align 16 .b8 func_retval0[16]) __internal_trig_reduction_slowpathd
(
	.param .b64 __internal_trig_reduction_slowpathd_param_0
)
;
.global .align 8 .b8 __cudart_i2opi_d[144] = {8, 93, 141, 31, 177, 95, 251, 107, 234, 146, 82, 138, 247, 57, 7, 61, 123, 241, 229, 235, 199, 186, 39, 117, 45, 234, 95, 158, 102, 63, 70, 79, 183, 9, 203, 39, 207, 126, 54, 109, 31, 109, 10, 90, 139, 17, 47, 239, 15, 152, 5, 222, 255, 151, 248, 31, 59, 40, 249, 189, 139, 95, 132, 156, 244, 57, 83, 131, 57, 214, 145, 57, 65, 126, 95, 180, 38, 112, 156, 233, 132, 68, 187, 46, 245, 53, 130, 232, 62, 167, 41, 177, 28, 235, 29, 254, 28, 146, 209, 9, 234, 46, 73, 6, 224, 210, 77, 66, 58, 110, 36, 183, 97, 197, 187, 222, 171, 99, 81, 254, 65, 144, 67, 60, 153, 149, 98, 219, 192, 221, 52, 245, 209, 87, 39, 252, 41, 21, 68, 78, 110, 131, 249, 162};
.global .align 16 .b8 __cudart_sin_cos_coeffs[128] = {70, 210, 176, 44, 241, 229, 90, 190, 146, 227, 172, 105, 227, 29, 199, 62, 161, 98, 219, 25, 160, 1, 42, 191, 24, 8, 17, 17, 17, 17, 129, 63, 84, 85, 85, 85, 85, 85, 197, 191, 0, 0, 0, 0, 0, 0, 0, 0, 0, 0, 0, 0, 0, 0, 0, 0, 100, 129, 253, 32, 131, 255, 168, 189, 40, 133, 239, 193, 167, 238, 33, 62, 217, 230, 6, 142, 79, 126, 146, 190, 233, 188, 221, 25, 160, 1, 250, 62, 71, 93, 193, 22, 108, 193, 86, 191, 81, 85, 85, 85, 85, 85, 165, 63, 0, 0, 0, 0, 0, 0, 224, 191, 0, 0, 0, 0, 0, 0, 240, 63};

.visible .entry _Z19kernelEvaluaFuncionPdddi(
	.param .u64 .ptr .align 1 _Z19kernelEvaluaFuncionPdddi_param_0,
	.param .f64 _Z19kernelEvaluaFuncionPdddi_param_1,
	.param .f64 _Z19kernelEvaluaFuncionPdddi_param_2,
	.param .u32 _Z19kernelEvaluaFuncionPdddi_param_3
)
{
	.reg .pred 	%p<9>;
	.reg .b32 	%r<28>;
	.reg .b64 	%rd<13>;
	.reg .b64 	%fd<78>;

	ld.param.u64 	%rd1, [_Z19kernelEvaluaFuncionPdddi_param_0];
	ld.param.f64 	%fd15, [_Z19kernelEvaluaFuncionPdddi_param_1];
	ld.param.f64 	%fd16, [_Z19kernelEvaluaFuncionPdddi_param_2];
	ld.param.u32 	%r10, [_Z19kernelEvaluaFuncionPdddi_param_3];
	mov.u32 	%r11, %tid.x;
	mov.u32 	%r12, %ctaid.x;
	mov.u32 	%r13, %ntid.x;
	mad.lo.s32 	%r1, %r12, %r13, %r11;
	sub.f64 	%fd17, %fd16, %fd15;
	add.s32 	%r14, %r10, -1;
	cvt.rn.f64.s32 	%fd18, %r14;
	div.rn.f64 	%fd19, %fd17, %fd18;
	cvt.rn.f64.s32 	%fd20, %r1;
	fma.rn.f64 	%fd1, %fd19, %fd20, %fd15;
	mul.f64 	%fd2, %fd1, %fd1;
	abs.f64 	%fd3, %fd2;
	setp.neu.f64 	%p1, %fd3, 0d7FF0000000000000;
	@%p1 bra 	$L__BB0_2;
	mov.f64 	%fd26, 0d0000000000000000;
	mul.rn.f64 	%fd75, %fd2, %fd26;
	mov.b32 	%r25, 0;
	bra.uni 	$L__BB0_4;
$L__BB0_2:
	mul.f64 	%fd21, %fd2, 0d3FE45F306DC9C883;
	cvt.rni.s32.f64 	%r25, %fd21;
	cvt.rn.f64.s32 	%fd22, %r25;
	fma.rn.f64 	%fd23, %fd22, 0dBFF921FB54442D18, %fd2;
	fma.rn.f64 	%fd24, %fd22, 0dBC91A62633145C00, %fd23;
	fma.rn.f64 	%fd75, %fd22, 0dB97B839A252049C0, %fd24;
	setp.ltu.f64 	%p2, %fd3, 0d41E0000000000000;
	@%p2 bra 	$L__BB0_4;
	{ // callseq 0, 0
	.param .b64 param0;
	st.param.f64 	[param0], %fd2;
	.param .align 16 .b8 retval0[16];
	call.uni (retval0), 
	__internal_trig_reduction_slowpathd, 
	(
	param0
	);
	ld.param.f64 	%fd75, [retval0];
	ld.param.b32 	%r25, [retval0+8];
	} // callseq 0
$L__BB0_4:
	shl.b32 	%r17, %r25, 6;
	cvt.u64.u32 	%rd2, %r17;
	and.b64  	%rd3, %rd2, 64;
	mov.u64 	%rd4, __cudart_sin_cos_coeffs;
	add.s64 	%rd5, %rd4, %rd3;
	mul.rn.f64 	%fd27, %fd75, %fd75;
	and.b32  	%r18, %r25, 1;
	setp.eq.b32 	%p3, %r18, 1;
	selp.f64 	%fd28, 0dBDA8FF8320FD8164, 0d3DE5DB65F9785EBA, %p3;
	ld.global.nc.v2.f64 	{%fd29, %fd30}, [%rd5];
	fma.rn.f64 	%fd31, %fd28, %fd27, %fd29;
	fma.rn.f64 	%fd32, %fd31, %fd27, %fd30;
	ld.global.nc.v2.f64 	{%fd33, %fd34}, [%rd5+16];
	fma.rn.f64 	%fd35, %fd32, %fd27, %fd33;
	fma.rn.f64 	%fd36, %fd35, %fd27, %fd34;
	ld.global.nc.v2.f64 	{%fd37, %fd38}, [%rd5+32];
	fma.rn.f64 	%fd39, %fd36, %fd27, %fd37;
	fma.rn.f64 	%fd40, %fd39, %fd27, %fd38;
	fma.rn.f64 	%fd41, %fd40, %fd75, %fd75;
	fma.rn.f64 	%fd42, %fd40, %fd27, 0d3FF0000000000000;
	selp.f64 	%fd43, %fd42, %fd41, %p3;
	and.b32  	%r19, %r25, 2;
	setp.eq.s32 	%p4, %r19, 0;
	mov.f64 	%fd44, 0d0000000000000000;
	sub.f64 	%fd45, %fd44, %fd43;
	selp.f64 	%fd8, %fd43, %fd45, %p4;
	abs.f64 	%fd9, %fd1;
	setp.neu.f64 	%p5, %fd9, 0d7FF0000000000000;
	@%p5 bra 	$L__BB0_6;
	mov.f64 	%fd51, 0d0000000000000000;
	mul.rn.f64 	%fd77, %fd1, %fd51;
	mov.b32 	%r27, 1;
	bra.uni 	$L__BB0_9;
$L__BB0_6:
	mul.f64 	%fd46, %fd1, 0d3FE45F306DC9C883;
	cvt.rni.s32.f64 	%r26, %fd46;
	cvt.rn.f64.s32 	%fd47, %r26;
	fma.rn.f64 	%fd48, %fd47, 0dBFF921FB54442D18, %fd1;
	fma.rn.f64 	%fd49, %fd47, 0dBC91A62633145C00, %fd48;
	fma.rn.f64 	%fd77, %fd47, 0dB97B839A252049C0, %fd49;
	setp.ltu.f64 	%p6, %fd9, 0d41E0000000000000;
	@%p6 bra 	$L__BB0_8;
	{ // callseq 1, 0
	.param .b64 param0;
	st.param.f64 	[param0], %fd1;
	.param .align 16 .b8 retval0[16];
	call.uni (retval0), 
	__internal_trig_reduction_slowpathd, 
	(
	param0
	);
	ld.param.f64 	%fd77, [retval0];
	ld.param.b32 	%r26, [retval0+8];
	} // callseq 1
$L__BB0_8:
	add.s32 	%r27, %r26, 1;
$L__BB0_9:
	cvta.to.global.u64 	%rd6, %rd1;
	shl.b32 	%r22, %r27, 6;
	cvt.u64.u32 	%rd7, %r22;
	and.b64  	%rd8, %rd7, 64;
	add.s64 	%rd10, %rd4, %rd8;
	mul.rn.f64 	%fd52, %fd77, %fd77;
	and.b32  	%r23, %r27, 1;
	setp.eq.b32 	%p7, %r23, 1;
	selp.f64 	%fd53, 0dBDA8FF8320FD8164, 0d3DE5DB65F9785EBA, %p7;
	ld.global.nc.v2.f64 	{%fd54, %fd55}, [%rd10];
	fma.rn.f64 	%fd56, %fd53, %fd52, %fd54;
	fma.rn.f64 	%fd57, %fd56, %fd52, %fd55;
	ld.global.nc.v2.f64 	{%fd58, %fd59}, [%rd10+16];
	fma.rn.f64 	%fd60, %fd57, %fd52, %fd58;
	fma.rn.f64 	%fd61, %fd60, %fd52, %fd59;
	ld.global.nc.v2.f64 	{%fd62, %fd63}, [%rd10+32];
	fma.rn.f64 	%fd64, %fd61, %fd52, %fd62;
	fma.rn.f64 	%fd65, %fd64, %fd52, %fd63;
	fma.rn.f64 	%fd66, %fd65, %fd77, %fd77;
	fma.rn.f64 	%fd67, %fd65, %fd52, 0d3FF0000000000000;
	selp.f64 	%fd68, %fd67, %fd66, %p7;
	and.b32  	%r24, %r27, 2;
	setp.eq.s32 	%p8, %r24, 0;
	mov.f64 	%fd69, 0d0000000000000000;
	sub.f64 	%fd70, %fd69, %fd68;
	selp.f64 	%fd71, %fd68, %fd70, %p8;
	mul.f64 	%fd72, %fd8, %fd71;
	mul.f64 	%fd73, %fd1, %fd72;
	sub.f64 	%fd74, %fd73, %fd2;
	mul.wide.s32 	%rd11, %r1, 8;
	add.s64 	%rd12, %rd6, %rd11;
	st.global.f64 	[%rd12], %fd74;
	ret;

}
.func  (.param .align 16 .b8 func_retval0[16]) __internal_trig_reduction_slowpathd(
	.param .b64 __internal_trig_reduction_slowpathd_param_0
)
{
	.local .align 8 .b8 	__local_depot1[40];
	.reg .b64 	%SP;
	.reg .b64 	%SPL;
	.reg .pred 	%p<10>;
	.reg .b32 	%r<47>;
	.reg .b64 	%rd<74>;
	.reg .b64 	%fd<5>;

	mov.u64 	%SPL, __local_depot1;
	ld.param.f64 	%fd4, [__internal_trig_reduction_slowpathd_param_0];
	add.u64 	%rd1, %SPL, 0;
	{
	.reg .b32 %temp; 
	mov.b64 	{%temp, %r1}, %fd4;
	}
	shr.u32 	%r2, %r1, 20;
	and.b32  	%r3, %r2, 2047;
	setp.eq.s32 	%p1, %r3, 2047;
	mov.b32 	%r46, 0;
	@%p1 bra 	$L__BB1_9;
	add.s32 	%r20, %r3, -1024;
	mov.b64 	%rd20, %fd4;
	shl.b64 	%rd2, %rd20, 11;
	shr.u32 	%r4, %r20, 6;
	sub.s32 	%r45, 15, %r4;
	sub.s32 	%r21, 19, %r4;
	setp.lt.u32 	%p2, %r20, 128;
	selp.b32 	%r6, 18, %r21, %p2;
	setp.ge.s32 	%p3, %r45, %r6;
	mov.b64 	%rd70, 0;
	@%p3 bra 	$L__BB1_4;
	add.s32 	%r23, %r6, %r4;
	neg.s32 	%r43, %r23;
	or.b64  	%rd3, %rd2, -9223372036854775808;
	mov.b64 	%rd70, 0;
	mov.b32 	%r42, 0;
	mov.u64 	%rd25, __cudart_i2opi_d;
	mov.u32 	%r44, %r45;
$L__BB1_3:
	.pragma "nounroll";
	mul.wide.s32 	%rd22, %r42, 8;
	add.s64 	%rd23, %rd1, %rd22;
	mul.wide.s32 	%rd24, %r44, 8;
	add.s64 	%rd26, %rd25, %rd24;
	ld.global.nc.u64 	%rd27, [%rd26];
	{
	.reg .u32 %r0, %r1, %r2, %r3, %alo, %ahi, %blo, %bhi, %clo, %chi;
	mov.b64 	{%alo,%ahi}, %rd27;
	mov.b64 	{%blo,%bhi}, %rd3;
	mov.b64 	{%clo,%chi}, %rd70;
	mad.lo.cc.u32 	%r0, %alo, %blo, %clo;
	madc.hi.cc.u32 	%r1, %alo, %blo, %chi;
	madc.hi.u32 	%r2, %alo, %bhi, 0;
	mad.lo.cc.u32 	%r1, %alo, %bhi, %r1;
	madc.hi.cc.u32 	%r2, %ahi, %blo, %r2;
	madc.hi.u32 	%r3, %ahi, %bhi, 0;
	mad.lo.cc.u32 	%r1, %ahi, %blo, %r1;
	madc.lo.cc.u32 	%r2, %ahi, %bhi, %r2;
	addc.u32 	%r3, %r3, 0;
	mov.b64 	%rd28, {%r0,%r1};
	mov.b64 	%rd70, {%r2,%r3};
	}
	st.local.u64 	[%rd23], %rd28;
	add.s32 	%r44, %r44, 1;
	add.s32 	%r43, %r43, 1;
	add.s32 	%r42, %r42, 1;
	setp.ne.s32 	%p4, %r43, -15;
	mov.u32 	%r45, %r6;
	@%p4 bra 	$L__BB1_3;
$L__BB1_4:
	cvt.s64.s32 	%rd29, %r45;
	cvt.u64.u32 	%rd30, %r4;
	add.s64 	%rd31, %rd30, %rd29;
	shl.b64 	%rd32, %rd31, 3;
	add.s64 	%rd33, %rd1, %rd32;
	st.local.u64 	[%rd33+-120], %rd70;
	and.b32  	%r15, %r2, 63;
	ld.local.u64 	%rd72, [%rd1+16];
	ld.local.u64 	%rd71, [%rd1+24];
	setp.eq.s32 	%p5, %r15, 0;
	@%p5 bra 	$L__BB1_6;
	shl.b64 	%rd34, %rd71, %r15;
	shr.u64 	%rd35, %rd72, 1;
	xor.b32  	%r24, %r15, 63;
	shr.u64 	%rd36, %rd35, %r24;
	or.b64  	%rd71, %rd34, %rd36;
	ld.local.u64 	%rd37, [%rd1+8];
	shl.b64 	%rd38, %rd72, %r15;
	shr.u64 	%rd39, %rd37, 1;
	shr.u64 	%rd40, %rd39, %r24;
	or.b64  	%rd72, %rd38, %rd40;
$L__BB1_6:
	and.b32  	%r25, %r1, -2147483648;
	shr.u64 	%rd41, %rd71, 62;
	cvt.u32.u64 	%r26, %rd41;
	mov.b64 	{%r27, %r28}, %rd71;
	mov.b64 	{%r29, %r30}, %rd72;
	shf.l.wrap.b32 	%r31, %r30, %r27, 2;
	shf.l.wrap.b32 	%r32, %r27, %r28, 2;
	mov.b64 	%rd42, {%r31, %r32};
	shl.b64 	%rd43, %rd72, 2;
	shr.u64 	%rd44, %rd42, 63;
	cvt.u32.u64 	%r33, %rd44;
	add.s32 	%r34, %r33, %r26;
	setp.eq.s32 	%p6, %r25, 0;
	neg.s32 	%r35, %r34;
	selp.b32 	%r46, %r34, %r35, %p6;
	setp.gt.s64 	%p7, %rd42, -1;
	mov.b64 	%rd45, 0;
	{
	.reg .u32 %r0, %r1, %r2, %r3, %a0, %a1, %a2, %a3, %b0, %b1, %b2, %b3;
	mov.b64 	{%a0,%a1}, %rd45;
	mov.b64 	{%a2,%a3}, %rd45;
	mov.b64 	{%b0,%b1}, %rd43;
	mov.b64 	{%b2,%b3}, %rd42;
	sub.cc.u32 	%r0, %a0, %b0;
	subc.cc.u32 	%r1, %a1, %b1;
	subc.cc.u32 	%r2, %a2, %b2;
	subc.u32 	%r3, %a3, %b3;
	mov.b64 	%rd46, {%r0,%r1};
	mov.b64 	%rd47, {%r2,%r3};
	}
	xor.b32  	%r36, %r25, -2147483648;
	selp.b64 	%rd73, %rd42, %rd47, %p7;
	selp.b64 	%rd14, %rd43, %rd46, %p7;
	selp.b32 	%r17, %r25, %r36, %p7;
	clz.b64 	%r37, %rd73;
	cvt.u64.u32 	%rd15, %r37;
	setp.eq.s32 	%p8, %r37, 0;
	@%p8 bra 	$L__BB1_8;
	cvt.u32.u64 	%r38, %rd15;
	and.b32  	%r39, %r38, 63;
	shl.b64 	%rd48, %rd73, %r39;
	shr.u64 	%rd49, %rd14, 1;
	not.b32 	%r40, %r38;
	and.b32  	%r41, %r40, 63;
	shr.u64 	%rd50, %rd49, %r41;
	or.b64  	%rd73, %rd48, %rd50;
$L__BB1_8:
	mov.b64 	%rd51, -3958705157555305931;
	{
	.reg .u32 %r0, %r1, %r2, %r3, %alo, %ahi, %blo, %bhi;
	mov.b64 	{%alo,%ahi}, %rd73;
	mov.b64 	{%blo,%bhi}, %rd51;
	mul.lo.u32 	%r0, %alo, %blo;
	mul.hi.u32 	%r1, %alo, %blo;
	mad.lo.cc.u32 	%r1, %alo, %bhi, %r1;
	madc.hi.u32 	%r2, %alo, %bhi, 0;
	mad.lo.cc.u32 	%r1, %ahi, %blo, %r1;
	madc.hi.cc.u32 	%r2, %ahi, %blo, %r2;
	madc.hi.u32 	%r3, %ahi, %bhi, 0;
	mad.lo.cc.u32 	%r2, %ahi, %bhi, %r2;
	addc.u32 	%r3, %r3, 0;
	mov.b64 	%rd52, {%r0,%r1};
	mov.b64 	%rd53, {%r2,%r3};
	}
	setp.gt.s64 	%p9, %rd53, 0;
	{
	.reg .u32 %r0, %r1, %r2, %r3, %a0, %a1, %a2, %a3, %b0, %b1, %b2, %b3;
	mov.b64 	{%a0,%a1}, %rd52;
	mov.b64 	{%a2,%a3}, %rd53;
	mov.b64 	{%b0,%b1}, %rd52;
	mov.b64 	{%b2,%b3}, %rd53;
	add.cc.u32 	%r0, %a0, %b0;
	addc.cc.u32 	%r1, %a1, %b1;
	addc.cc.u32 	%r2, %a2, %b2;
	addc.u32 	%r3, %a3, %b3;
	mov.b64 	%rd54, {%r0,%r1};
	mov.b64 	%rd55, {%r2,%r3};
	}
	selp.b64 	%rd56, %rd55, %rd53, %p9;
	selp.s64 	%rd57, -1, 0, %p9;
	sub.s64 	%rd58, %rd57, %rd15;
	cvt.u64.u32 	%rd59, %r17;
	shl.b64 	%rd60, %rd59, 32;
	add.s64 	%rd61, %rd56, 1;
	shr.u64 	%rd62, %rd61, 10;
	add.s64 	%rd63, %rd62, 1;
	shr.u64 	%rd64, %rd63, 1;
	shl.b64 	%rd65, %rd58, 52;
	add.s64 	%rd66, %rd65, %rd64;
	add.s64 	%rd67, %rd66, 4602678819172646912;
	or.b64  	%rd68, %rd67, %rd60;
	mov.b64 	%fd4, %rd68;
$L__BB1_9:
	st.param.f64 	[func_retval0], %fd4;
	st.param.b32 	[func_retval0+8], %r46;
	ret;

}


// ===== COMPILED SASS (sm_100) =====

	.target	sm_100

	.elftype	@"ET_EXEC"


//--------------------- .note.nv.tkinfo           --------------------------
	.section	.note.nv.tkinfo,"",@"SHT_NOTE"
	.sectionflags	@"SHF_NOTE_NV_TKINFO"
	.tkinfo
        /*0018*/ 	.word	0x00000002
        /*0030*/ 	.string	""
        /*0030*/ 	.string	"ptxas"
        /*0030*/ 	.string	"Cuda compilation tools, release 13.0, V13.0.88"
        /*0030*/ 	.string	"Build cuda_13.0.r13.0/compiler.36424714_0"
        /*0030*/ 	.string	"-arch sm_100 -m 64 "



//--------------------- .note.nv.cuinfo           --------------------------
	.section	.note.nv.cuinfo,"",@"SHT_NOTE"
	.sectionflags	@"SHF_NOTE_NV_CUINFO"
        /*0018*/ 	.short	0x0002
        /*001a*/ 	.short	0x0064
        /*001c*/ 	.short	0x0082
	.zero		2


//--------------------- .nv.info                  --------------------------
	.section	.nv.info,"",@"SHT_CUDA_INFO"
	.align	4


	//----- nvinfo : EIATTR_REGCOUNT
	.align		4
        /*0000*/ 	.byte	0x04, 0x2f
        /*0002*/ 	.short	(.L_3 - .L_2)
	.align		4
.L_2:
        /*0004*/ 	.word	index@(_Z19kernelEvaluaFuncionPdddi)
        /*0008*/ 	.word	0x00000020


	//----- nvinfo : EIATTR_FRAME_SIZE
	.align		4
.L_3:
        /*000c*/ 	.byte	0x04, 0x11
        /*000e*/ 	.short	(.L_5 - .L_4)
	.align		4
.L_4:
        /*0010*/ 	.word	index@($_Z19kernelEvaluaFuncionPdddi$__internal_trig_reduction_slowpathd)
        /*0014*/ 	.word	0x00000028


	//----- nvinfo : EIATTR_FRAME_SIZE
	.align		4
.L_5:
        /*0018*/ 	.byte	0x04, 0x11
        /*001a*/ 	.short	(.L_7 - .L_6)
	.align		4
.L_6:
        /*001c*/ 	.word	index@($__internal_0_$__cuda_sm20_div_rn_f64_full)
        /*0020*/ 	.word	0x00000028


	//----- nvinfo : EIATTR_FRAME_SIZE
	.align		4
.L_7:
        /*0024*/ 	.byte	0x04, 0x11
        /*0026*/ 	.short	(.L_9 - .L_8)
	.align		4
.L_8:
        /*0028*/ 	.word	index@(_Z19kernelEvaluaFuncionPdddi)
        /*002c*/ 	.word	0x00000028


	//----- nvinfo : EIATTR_MIN_STACK_SIZE
	.align		4
.L_9:
        /*0030*/ 	.byte	0x04, 0x12
        /*0032*/ 	.short	(.L_11 - .L_10)
	.align		4
.L_10:
        /*0034*/ 	.word	index@(_Z19kernelEvaluaFuncionPdddi)
        /*0038*/ 	.word	0x00000028
.L_11:


//--------------------- .nv.compat                --------------------------
	.section	.nv.compat,"",@"SHT_CUDA_COMPAT_INFO"
	.align	4
        /*0000*/ 	.byte	0x02, 0x09, 0x00, 0x00, 0x02, 0x02, 0x01, 0x00, 0x02, 0x05, 0x05, 0x00, 0x03, 0x07, 0x01, 0x01
        /*0010*/ 	.byte	0x02, 0x03, 0x00, 0x00, 0x02, 0x06, 0x01, 0x00, 0x04, 0x0b, 0x08, 0x00, 0x01, 0x00, 0x00, 0x00
        /*0020*/ 	.byte	0x00, 0x00, 0x00, 0x00


//--------------------- .nv.info._Z19kernelEvaluaFuncionPdddi --------------------------
	.section	.nv.info._Z19kernelEvaluaFuncionPdddi,"",@"SHT_CUDA_INFO"
	.sectionflags	@""
	.align	4


	//----- nvinfo : EIATTR_CUDA_API_VERSION
	.align		4
        /*0000*/ 	.byte	0x04, 0x37
        /*0002*/ 	.short	(.L_13 - .L_12)
.L_12:
        /*0004*/ 	.word	0x00000082


	//----- nvinfo : EIATTR_KPARAM_INFO
	.align		4
.L_13:
        /*0008*/ 	.byte	0x04, 0x17
        /*000a*/ 	.short	(.L_15 - .L_14)
.L_14:
        /*000c*/ 	.word	0x00000000
        /*0010*/ 	.short	0x0003
        /*0012*/ 	.short	0x0018
        /*0014*/ 	.byte	0x00, 0xf0, 0x11, 0x00


	//----- nvinfo : EIATTR_KPARAM_INFO
	.align		4
.L_15:
        /*0018*/ 	.byte	0x04, 0x17
        /*001a*/ 	.short	(.L_17 - .L_16)
.L_16:
        /*001c*/ 	.word	0x00000000
        /*0020*/ 	.short	0x0002
        /*0022*/ 	.short	0x0010
        /*0024*/ 	.byte	0x00, 0xf0, 0x21, 0x00


	//----- nvinfo : EIATTR_KPARAM_INFO
	.align		4
.L_17:
        /*0028*/ 	.byte	0x04, 0x17
        /*002a*/ 	.short	(.L_19 - .L_18)
.L_18:
        /*002c*/ 	.word	0x00000000
        /*0030*/ 	.short	0x0001
        /*0032*/ 	.short	0x0008
        /*0034*/ 	.byte	0x00, 0xf0, 0x21, 0x00


	//----- nvinfo : EIATTR_KPARAM_INFO
	.align		4
.L_19:
        /*0038*/ 	.byte	0x04, 0x17
        /*003a*/ 	.short	(.L_21 - .L_20)
.L_20:
        /*003c*/ 	.word	0x00000000
        /*0040*/ 	.short	0x0000
        /*0042*/ 	.short	0x0000
        /*0044*/ 	.byte	0x00, 0xf5, 0x21, 0x00


	//----- nvinfo : EIATTR_SPARSE_MMA_MASK
	.align		4
.L_21:
        /*0048*/ 	.byte	0x03, 0x50
        /*004a*/ 	.short	0x0000


	//----- nvinfo : EIATTR_MAXREG_COUNT
	.align		4
        /*004c*/ 	.byte	0x03, 0x1b
        /*004e*/ 	.short	0x00ff


	//----- nvinfo : EIATTR_MERCURY_ISA_VERSION
	.align		4
        /*0050*/ 	.byte	0x03, 0x5f
        /*0052*/ 	.short	0x0101


	//----- nvinfo : EIATTR_VRC_CTA_INIT_COUNT
	.align		4
        /*0054*/ 	.byte	0x02, 0x4a
	.zero		1
	.zero		1


	//----- nvinfo : EIATTR_EXIT_INSTR_OFFSETS
	.align		4
        /*0058*/ 	.byte	0x04, 0x1c
        /*005a*/ 	.short	(.L_23 - .L_22)


	//   ....[0]....
.L_22:
        /*005c*/ 	.word	0x000009c0


	//----- nvinfo : EIATTR_CRS_STACK_SIZE
	.align		4
.L_23:
        /*0060*/ 	.byte	0x04, 0x1e
        /*0062*/ 	.short	(.L_25 - .L_24)
.L_24:
        /*0064*/ 	.word	0x00000000


	//----- nvinfo : EIATTR_CBANK_PARAM_SIZE
	.align		4
.L_25:
        /*0068*/ 	.byte	0x03, 0x19
        /*006a*/ 	.short	0x001c


	//----- nvinfo : EIATTR_PARAM_CBANK
	.align		4
        /*006c*/ 	.byte	0x04, 0x0a
        /*006e*/ 	.short	(.L_27 - .L_26)
	.align		4
.L_26:
        /*0070*/ 	.word	index@(.nv.constant0._Z19kernelEvaluaFuncionPdddi)
        /*0074*/ 	.short	0x0380
        /*0076*/ 	.short	0x001c


	//----- nvinfo : EIATTR_SW_WAR
	.align		4
.L_27:
        /*0078*/ 	.byte	0x04, 0x36
        /*007a*/ 	.short	(.L_29 - .L_28)
.L_28:
        /*007c*/ 	.word	0x00000008
.L_29:


//--------------------- .nv.callgraph             --------------------------
	.section	.nv.callgraph,"",@"SHT_CUDA_CALLGRAPH"
	.align	4
	.sectionentsize	8
	.align		4
        /*0000*/ 	.word	0x00000000
	.align		4
        /*0004*/ 	.word	0xffffffff
	.align		4
        /*0008*/ 	.word	0x00000000
	.align		4
        /*000c*/ 	.word	0xfffffffe
	.align		4
        /*0010*/ 	.word	0x00000000
	.align		4
        /*0014*/ 	.word	0xfffffffd
	.align		4
        /*0018*/ 	.word	0x00000000
	.align		4
        /*001c*/ 	.word	0xfffffffc


//--------------------- .nv.constant4             --------------------------
	.section	.nv.constant4,"a",@progbits
	.align	8
	.align		8
.nv.constant4:
        /*0000*/ 	.dword	__cudart_i2opi_d
	.align		8
        /*0008*/ 	.dword	__cudart_sin_cos_coeffs


//--------------------- .text._Z19kernelEvaluaFuncionPdddi --------------------------
	.section	.text._Z19kernelEvaluaFuncionPdddi,"ax",@progbits
	.align	128
        .global         _Z19kernelEvaluaFuncionPdddi
        .type           _Z19kernelEvaluaFuncionPdddi,@function
        .size           _Z19kernelEvaluaFuncionPdddi,(.L_x_21 - _Z19kernelEvaluaFuncionPdddi)
        .other          _Z19kernelEvaluaFuncionPdddi,@"STO_CUDA_ENTRY STV_DEFAULT"
_Z19kernelEvaluaFuncionPdddi:
.text._Z19kernelEvaluaFuncionPdddi:
[----:B------:R-:W0:Y:S01]  /*0000*/  LDC R1, c[0x0][0x37c] ;  /* 0x0000df00ff017b82 */ /* 0x000e220000000800 */
[----:B------:R-:W1:Y:S01]  /*0010*/  LDCU UR4, c[0x0][0x398] ;  /* 0x00007300ff0477ac */ /* 0x000e620008000800 */
[----:B------:R-:W-:-:S06]  /*0020*/  IMAD.MOV.U32 R2, RZ, RZ, 0x1 ;  /* 0x00000001ff027424 */ /* 0x000fcc00078e00ff */
[----:B------:R-:W2:Y:S01]  /*0030*/  LDC.64 R10, c[0x0][0x388] ;  /* 0x0000e200ff0a7b82 */ /* 0x000ea20000000a00 */
[----:B------:R-:W3:Y:S01]  /*0040*/  S2R R0, SR_TID.X ;  /* 0x0000000000007919 */ /* 0x000ee20000002100 */
[----:B0-----:R-:W-:-:S06]  /*0050*/  VIADD R1, R1, 0xffffffd8 ;  /* 0xffffffd801017836 */ /* 0x001fcc0000000000 */
[----:B------:R-:W3:Y:S01]  /*0060*/  LDC R13, c[0x0][0x360] ;  /* 0x0000d800ff0d7b82 */ /* 0x000ee20000000800 */
[----:B-1----:R-:W-:-:S09]  /*0070*/  UIADD3 UR4, UPT, UPT, UR4, -0x1, URZ ;  /* 0xffffffff04047890 */ /* 0x002fd2000fffe0ff */
[----:B------:R-:W0:Y:S02]  /*0080*/  I2F.F64 R4, UR4 ;  /* 0x0000000400047d12 */ /* 0x000e240008201c00 */
[----:B------:R-:W2:Y:S06]  /*0090*/  LDCU.64 UR4, c[0x0][0x390] ;  /* 0x00007200ff0477ac */ /* 0x000eac0008000a00 */
[----:B0-----:R-:W0:Y:S02]  /*00a0*/  MUFU.RCP64H R3, R5 ;  /* 0x0000000500037308 */ /* 0x001e240000001800 */
[----:B0-----:R-:W-:-:S08]  /*00b0*/  DFMA R6, -R4, R2, 1 ;  /* 0x3ff000000406742b */ /* 0x001fd00000000102 */
[----:B------:R-:W-:-:S08]  /*00c0*/  DFMA R6, R6, R6, R6 ;  /* 0x000000060606722b */ /* 0x000fd00000000006 */
[----:B------:R-:W-:Y:S02]  /*00d0*/  DFMA R2, R2, R6, R2 ;  /* 0x000000060202722b */ /* 0x000fe40000000002 */
[----:B--2---:R-:W-:Y:S01]  /*00e0*/  DADD R6, -R10, UR4 ;  /* 0x000000040a067e29 */ /* 0x004fe20008000100 */
[----:B------:R-:W3:Y:S05]  /*00f0*/  S2UR UR4, SR_CTAID.X ;  /* 0x00000000000479c3 */ /* 0x000eea0000002500 */
[----:B------:R-:W-:-:S04]  /*0100*/  DFMA R8, -R4, R2, 1 ;  /* 0x3ff000000408742b */ /* 0x000fc80000000102 */
[----:B------:R-:W-:-:S04]  /*0110*/  FSETP.GEU.AND P1, PT, |R7|, 6.5827683646048100446e-37, PT ;  /* 0x036000000700780b */ /* 0x000fc80003f2e200 */
[----:B------:R-:W-:-:S08]  /*0120*/  DFMA R2, R2, R8, R2 ;  /* 0x000000080202722b */ /* 0x000fd00000000002 */
[----:B------:R-:W-:Y:S01]  /*0130*/  DMUL R8, R6, R2 ;  /* 0x0000000206087228 */ /* 0x000fe20000000000 */
[----:B---3--:R-:W-:-:S07]  /*0140*/  IMAD R0, R13, UR4, R0 ;  /* 0x000000040d007c24 */ /* 0x008fce000f8e0200 */
[----:B------:R-:W-:-:S08]  /*0150*/  DFMA R10, -R4, R8, R6 ;  /* 0x00000008040a722b */ /* 0x000fd00000000106 */
[----:B------:R-:W-:-:S10]  /*0160*/  DFMA R2, R2, R10, R8 ;  /* 0x0000000a0202722b */ /* 0x000fd40000000008 */
[----:B------:R-:W-:-:S05]  /*0170*/  FFMA R8, RZ, R5, R3 ;  /* 0x00000005ff087223 */ /* 0x000fca0000000003 */
[----:B------:R-:W-:-:S13]  /*0180*/  FSETP.GT.AND P0, PT, |R8|, 1.469367938527859385e-39, PT ;  /* 0x001000000800780b */ /* 0x000fda0003f04200 */
[----:B------:R-:W-:Y:S05]  /*0190*/  @P0 BRA P1, `(.L_x_0) ;  /* 0x0000000000080947 */ /* 0x000fea0000800000 */
[----:B------:R-:W-:-:S07]  /*01a0*/  MOV R10, 0x1c0 ;  /* 0x000001c0000a7802 */ /* 0x000fce0000000f00 */
[----:B------:R-:W-:Y:S05]  /*01b0*/  CALL.REL.NOINC `($__internal_0_$__cuda_sm20_div_rn_f64_full) ;  /* 0x0000000800047944 */ /* 0x000fea0003c00000 */
.L_x_0:
[----:B------:R-:W0:Y:S01]  /*01c0*/  LDCU.64 UR4, c[0x0][0x388] ;  /* 0x00007100ff0477ac */ /* 0x000e220008000a00 */
[----:B------:R-:W0:Y:S01]  /*01d0*/  I2F.F64 R4, R0 ;  /* 0x0000000000047312 */ /* 0x000e220000201c00 */
[----:B------:R-:W-:Y:S01]  /*01e0*/  BSSY.RECONVERGENT B0, `(.L_x_1) ;  /* 0x000001f000007945 */ /* 0x000fe20003800200 */
[----:B0-----:R-:W-:Y:S01]  /*01f0*/  DFMA R2, R4, R2, UR4 ;  /* 0x0000000404027e2b */ /* 0x001fe20008000002 */
[----:B------:R-:W0:Y:S07]  /*0200*/  LDCU.64 UR4, c[0x0][0x358] ;  /* 0x00006b00ff0477ac */ /* 0x000e2e0008000a00 */
[----:B------:R-:W-:-:S08]  /*0210*/  DMUL R16, R2, R2 ;  /* 0x0000000202107228 */ /* 0x000fd00000000000 */
[----:B------:R-:W-:-:S14]  /*0220*/  DSETP.NEU.AND P0, PT, |R16|, +INF , PT ;  /* 0x7ff000001000742a */ /* 0x000fdc0003f0d200 */
[----:B------:R-:W-:Y:S01]  /*0230*/  @!P0 DMUL R20, RZ, R16 ;  /* 0x00000010ff148228 */ /* 0x000fe20000000000 */
[----:B------:R-:W-:Y:S01]  /*0240*/  @!P0 IMAD.MOV.U32 R18, RZ, RZ, RZ ;  /* 0x000000ffff128224 */ /* 0x000fe200078e00ff */
[----:B0-----:R-:W-:Y:S09]  /*0250*/  @!P0 BRA `(.L_x_2) ;  /* 0x00000000005c8947 */ /* 0x001ff20003800000 */
[----:B------:R-:W-:Y:S01]  /*0260*/  UMOV UR6, 0x6dc9c883 ;  /* 0x6dc9c88300067882 */ /* 0x000fe20000000000 */
[----:B------:R-:W-:Y:S01]  /*0270*/  UMOV UR7, 0x3fe45f30 ;  /* 0x3fe45f3000077882 */ /* 0x000fe20000000000 */
[C---:B------:R-:W-:Y:S02]  /*0280*/  DSETP.GE.AND P0, PT, |R16|.reuse, 2.14748364800000000000e+09, PT ;  /* 0x41e000001000742a */ /* 0x040fe40003f06200 */
[----:B------:R-:W-:Y:S01]  /*0290*/  DMUL R18, R16, UR6 ;  /* 0x0000000610127c28 */ /* 0x000fe20008000000 */
[----:B------:R-:W-:Y:S01]  /*02a0*/  UMOV UR6, 0x54442d18 ;  /* 0x54442d1800067882 */ /* 0x000fe20000000000 */
[----:B------:R-:W-:-:S08]  /*02b0*/  UMOV UR7, 0x3ff921fb ;  /* 0x3ff921fb00077882 */ /* 0x000fd00000000000 */
[----:B------:R-:W0:Y:S08]  /*02c0*/  F2I.F64 R18, R18 ;  /* 0x0000001200127311 */ /* 0x000e300000301100 */
[----:B0-----:R-:W0:Y:S02]  /*02d0*/  I2F.F64 R20, R18 ;  /* 0x0000001200147312 */ /* 0x001e240000201c00 */
[----:B0-----:R-:W-:Y:S01]  /*02e0*/  DFMA R4, R20, -UR6, R16 ;  /* 0x8000000614047c2b */ /* 0x001fe20008000010 */
[----:B------:R-:W-:Y:S01]  /*02f0*/  UMOV UR6, 0x33145c00 ;  /* 0x33145c0000067882 */ /* 0x000fe20000000000 */
[----:B------:R-:W-:-:S06]  /*0300*/  UMOV UR7, 0x3c91a626 ;  /* 0x3c91a62600077882 */ /* 0x000fcc0000000000 */
[----:B------:R-:W-:Y:S01]  /*0310*/  DFMA R4, R20, -UR6, R4 ;  /* 0x8000000614047c2b */ /* 0x000fe20008000004 */
[----:B------:R-:W-:Y:S01]  /*0320*/  UMOV UR6, 0x252049c0 ;  /* 0x252049c000067882 */ /* 0x000fe20000000000 */
[----:B------:R-:W-:-:S06]  /*0330*/  UMOV UR7, 0x397b839a ;  /* 0x397b839a00077882 */ /* 0x000fcc0000000000 */
[----:B------:R-:W-:Y:S01]  /*0340*/  DFMA R20, R20, -UR6, R4 ;  /* 0x8000000614147c2b */ /* 0x000fe20008000004 */
[----:B------:R-:W-:Y:S10]  /*0350*/  @!P0 BRA `(.L_x_2) ;  /* 0x00000000001c8947 */ /* 0x000ff40003800000 */
[----:B------:R-:W-:Y:S01]  /*0360*/  IMAD.MOV.U32 R6, RZ, RZ, R16 ;  /* 0x000000ffff067224 */ /* 0x000fe200078e0010 */
[----:B------:R-:W-:Y:S01]  /*0370*/  MOV R20, 0x3a0 ;  /* 0x000003a000147802 */ /* 0x000fe20000000f00 */
[----:B------:R-:W-:-:S07]  /*0380*/  IMAD.MOV.U32 R14, RZ, RZ, R17 ;  /* 0x000000ffff0e7224 */ /* 0x000fce00078e0011 */
[----:B------:R-:W-:Y:S05]  /*0390*/  CALL.REL.NOINC `($_Z19kernelEvaluaFuncionPdddi$__internal_trig_reduction_slowpathd) ;  /* 0x0000000800fc7944 */ /* 0x000fea0003c00000 */
[----:B------:R-:W-:Y:S02]  /*03a0*/  IMAD.MOV.U32 R18, RZ, RZ, R4 ;  /* 0x000000ffff127224 */ /* 0x000fe400078e0004 */
[----:B------:R-:W-:Y:S02]  /*03b0*/  IMAD.MOV.U32 R20, RZ, RZ, R6 ;  /* 0x000000ffff147224 */ /* 0x000fe400078e0006 */
[----:B------:R-:W-:-:S07]  /*03c0*/  IMAD.MOV.U32 R21, RZ, RZ, R7 ;  /* 0x000000ffff157224 */ /* 0x000fce00078e0007 */
.L_x_2:
[----:B------:R-:W-:Y:S05]  /*03d0*/  BSYNC.RECONVERGENT B0 ;  /* 0x0000000000007941 */ /* 0x000fea0003800200 */
.L_x_1:
[----:B------:R-:W0:Y:S01]  /*03e0*/  LDCU.64 UR6, c[0x4][0x8] ;  /* 0x01000100ff0677ac */ /* 0x000e220008000a00 */
[----:B------:R-:W-:-:S05]  /*03f0*/  IMAD.SHL.U32 R4, R18, 0x40, RZ ;  /* 0x0000004012047824 */ /* 0x000fca00078e00ff */
[----:B------:R-:W-:-:S04]  /*0400*/  LOP3.LUT R4, R4, 0x40, RZ, 0xc0, !PT ;  /* 0x0000004004047812 */ /* 0x000fc800078ec0ff */
[----:B0-----:R-:W-:-:S05]  /*0410*/  IADD3 R24, P0, PT, R4, UR6, RZ ;  /* 0x0000000604187c10 */ /* 0x001fca000ff1e0ff */
[----:B------:R-:W-:-:S05]  /*0420*/  IMAD.X R25, RZ, RZ, UR7, P0 ;  /* 0x00000007ff197e24 */ /* 0x000fca00080e06ff */
[----:B------:R-:W2:Y:S04]  /*0430*/  LDG.E.128.CONSTANT R4, desc[UR4][R24.64] ;  /* 0x0000000418047981 */ /* 0x000ea8000c1e9d00 */
[----:B------:R-:W3:Y:S04]  /*0440*/  LDG.E.128.CONSTANT R8, desc[UR4][R24.64+0x10] ;  /* 0x0000100418087981 */ /* 0x000ee8000c1e9d00 */
[----:B------:R-:W4:Y:S01]  /*0450*/  LDG.E.128.CONSTANT R12, desc[UR4][R24.64+0x20] ;  /* 0x00002004180c7981 */ /* 0x000f22000c1e9d00 */
[----:B------:R-:W-:Y:S01]  /*0460*/  LOP3.LUT R19, R18, 0x1, RZ, 0xc0, !PT ;  /* 0x0000000112137812 */ /* 0x000fe200078ec0ff */
[----:B------:R-:W-:Y:S01]  /*0470*/  IMAD.MOV.U32 R26, RZ, RZ, 0x20fd8164 ;  /* 0x20fd8164ff1a7424 */ /* 0x000fe200078e00ff */
[----:B------:R-:W-:Y:S01]  /*0480*/  DMUL R22, R20, R20 ;  /* 0x0000001414167228 */ /* 0x000fe20000000000 */
[----:B------:R-:W-:Y:S01]  /*0490*/  BSSY.RECONVERGENT B0, `(.L_x_3) ;  /* 0x0000030000007945 */ /* 0x000fe20003800200 */
[----:B------:R-:W-:Y:S01]  /*04a0*/  ISETP.NE.U32.AND P0, PT, R19, 0x1, PT ;  /* 0x000000011300780c */ /* 0x000fe20003f05070 */
[----:B------:R-:W-:Y:S01]  /*04b0*/  IMAD.MOV.U32 R19, RZ, RZ, 0x3da8ff83 ;  /* 0x3da8ff83ff137424 */ /* 0x000fe200078e00ff */
[----:B------:R-:W-:-:S02]  /*04c0*/  DSETP.NEU.AND P1, PT, |R2|, +INF , PT ;  /* 0x7ff000000200742a */ /* 0x000fc40003f2d200 */
[----:B------:R-:W-:Y:S02]  /*04d0*/  FSEL R26, R26, -8.06006814911005101289e+34, !P0 ;  /* 0xf9785eba1a1a7808 */ /* 0x000fe40004000000 */
[----:B------:R-:W-:-:S06]  /*04e0*/  FSEL R27, -R19, 0.11223486810922622681, !P0 ;  /* 0x3de5db65131b7808 */ /* 0x000fcc0004000100 */
[----:B--2---:R-:W-:-:S08]  /*04f0*/  DFMA R4, R22, R26, R4 ;  /* 0x0000001a1604722b */ /* 0x004fd00000000004 */
[----:B------:R-:W-:-:S08]  /*0500*/  DFMA R4, R22, R4, R6 ;  /* 0x000000041604722b */ /* 0x000fd00000000006 */
[----:B---3--:R-:W-:-:S08]  /*0510*/  DFMA R4, R22, R4, R8 ;  /* 0x000000041604722b */ /* 0x008fd00000000008 */
[----:B------:R-:W-:-:S08]  /*0520*/  DFMA R4, R22, R4, R10 ;  /* 0x000000041604722b */ /* 0x000fd0000000000a */
[----:B----4-:R-:W-:-:S08]  /*0530*/  DFMA R4, R22, R4, R12 ;  /* 0x000000041604722b */ /* 0x010fd0000000000c */
[----:B------:R-:W-:-:S08]  /*0540*/  DFMA R4, R22, R4, R14 ;  /* 0x000000041604722b */ /* 0x000fd0000000000e */
[----:B------:R-:W-:Y:S02]  /*0550*/  DFMA R20, R4, R20, R20 ;  /* 0x000000140414722b */ /* 0x000fe40000000014 */
[----:B------:R-:W-:Y:S01]  /*0560*/  DFMA R4, R22, R4, 1 ;  /* 0x3ff000001604742b */ /* 0x000fe20000000004 */
[----:B------:R-:W-:-:S09]  /*0570*/  @!P1 IMAD.MOV.U32 R22, RZ, RZ, 0x1 ;  /* 0x00000001ff169424 */ /* 0x000fd200078e00ff */
[----:B------:R-:W-:Y:S02]  /*0580*/  FSEL R6, R4, R20, !P0 ;  /* 0x0000001404067208 */ /* 0x000fe40004000000 */
[----:B------:R-:W-:Y:S01]  /*0590*/  FSEL R7, R5, R21, !P0 ;  /* 0x0000001505077208 */ /* 0x000fe20004000000 */
[----:B------:R-:W-:Y:S01]  /*05a0*/  @!P1 DMUL R20, RZ, R2 ;  /* 0x00000002ff149228 */ /* 0x000fe20000000000 */
[----:B------:R-:W-:-:S04]  /*05b0*/  LOP3.LUT P0, RZ, R18, 0x2, RZ, 0xc0, !PT ;  /* 0x0000000212ff7812 */ /* 0x000fc8000780c0ff */
[----:B------:R-:W-:-:S10]  /*05c0*/  DADD R4, RZ, -R6 ;  /* 0x00000000ff047229 */ /* 0x000fd40000000806 */
[----:B------:R-:W-:Y:S02]  /*05d0*/  FSEL R18, R6, R4, !P0 ;  /* 0x0000000406127208 */ /* 0x000fe40004000000 */
[----:B------:R-:W-:Y:S01]  /*05e0*/  FSEL R19, R7, R5, !P0 ;  /* 0x0000000507137208 */ /* 0x000fe20004000000 */
[----:B------:R-:W-:Y:S06]  /*05f0*/  @!P1 BRA `(.L_x_4) ;  /* 0x0000000000649947 */ /* 0x000fec0003800000 */
[----:B------:R-:W-:Y:S01]  /*0600*/  UMOV UR6, 0x6dc9c883 ;  /* 0x6dc9c88300067882 */ /* 0x000fe20000000000 */
[----:B------:R-:W-:Y:S01]  /*0610*/  UMOV UR7, 0x3fe45f30 ;  /* 0x3fe45f3000077882 */ /* 0x000fe20000000000 */
[C---:B------:R-:W-:Y:S01]  /*0620*/  DSETP.GE.AND P0, PT, |R2|.reuse, 2.14748364800000000000e+09, PT ;  /* 0x41e000000200742a */ /* 0x040fe20003f06200 */
[----:B------:R-:W-:Y:S01]  /*0630*/  BSSY.RECONVERGENT B1, `(.L_x_5) ;  /* 0x0000014000017945 */ /* 0x000fe20003800200 */
        /* <DEDUP_REMOVED lines=18> */
[----:B------:R-:W-:-:S07]  /*0760*/  IMAD.MOV.U32 R21, RZ, RZ, R7 ;  /* 0x000000ffff157224 */ /* 0x000fce00078e0007 */
.L_x_6:
[----:B------:R-:W-:Y:S05]  /*0770*/  BSYNC.RECONVERGENT B1 ;  /* 0x0000000000017941 */ /* 0x000fea0003800200 */
.L_x_5:
[----:B------:R-:W-:-:S07]  /*0780*/  VIADD R22, R4, 0x1 ;  /* 0x0000000104167836 */ /* 0x000fce0000000000 */
.L_x_4:
[----:B------:R-:W-:Y:S05]  /*0790*/  BSYNC.RECONVERGENT B0 ;  /* 0x0000000000007941 */ /* 0x000fea0003800200 */
.L_x_3:
        /* <DEDUP_REMOVED lines=10> */
[----:B------:R-:W-:-:S02]  /*0840*/  DMUL R24, R20, R20 ;  /* 0x0000001414187228 */ /* 0x000fc40000000000 */
[----:B------:R-:W-:Y:S01]  /*0850*/  ISETP.NE.U32.AND P0, PT, R23, 0x1, PT ;  /* 0x000000011700780c */ /* 0x000fe20003f05070 */
[----:B------:R-:W-:-:S03]  /*0860*/  IMAD.MOV.U32 R23, RZ, RZ, 0x3da8ff83 ;  /* 0x3da8ff83ff177424 */ /* 0x000fc600078e00ff */
[----:B------:R-:W-:Y:S02]  /*0870*/  FSEL R26, R26, -8.06006814911005101289e+34, !P0 ;  /* 0xf9785eba1a1a7808 */ /* 0x000fe40004000000 */
[----:B------:R-:W-:-:S06]  /*0880*/  FSEL R27, -R23, 0.11223486810922622681, !P0 ;  /* 0x3de5db65171b7808 */ /* 0x000fcc0004000100 */
[----:B--2---:R-:W-:-:S08]  /*0890*/  DFMA R4, R24, R26, R4 ;  /* 0x0000001a1804722b */ /* 0x004fd00000000004 */
[----:B------:R-:W-:-:S08]  /*08a0*/  DFMA R4, R24, R4, R6 ;  /* 0x000000041804722b */ /* 0x000fd00000000006 */
[C---:B---3--:R-:W-:Y:S01]  /*08b0*/  DFMA R4, R24.reuse, R4, R8 ;  /* 0x000000041804722b */ /* 0x048fe20000000008 */
[----:B------:R-:W0:Y:S07]  /*08c0*/  LDC.64 R8, c[0x0][0x380] ;  /* 0x0000e000ff087b82 */ /* 0x000e2e0000000a00 */
[----:B------:R-:W-:-:S08]  /*08d0*/  DFMA R4, R24, R4, R10 ;  /* 0x000000041804722b */ /* 0x000fd0000000000a */
[----:B----4-:R-:W-:-:S08]  /*08e0*/  DFMA R4, R24, R4, R12 ;  /* 0x000000041804722b */ /* 0x010fd0000000000c */
[----:B------:R-:W-:-:S08]  /*08f0*/  DFMA R4, R24, R4, R14 ;  /* 0x000000041804722b */ /* 0x000fd0000000000e */
[----:B------:R-:W-:Y:S02]  /*0900*/  DFMA R20, R4, R20, R20 ;  /* 0x000000140414722b */ /* 0x000fe40000000014 */
[----:B------:R-:W-:-:S10]  /*0910*/  DFMA R4, R24, R4, 1 ;  /* 0x3ff000001804742b */ /* 0x000fd40000000004 */
[----:B------:R-:W-:Y:S02]  /*0920*/  FSEL R6, R4, R20, !P0 ;  /* 0x0000001404067208 */ /* 0x000fe40004000000 */
[----:B------:R-:W-:Y:S02]  /*0930*/  FSEL R7, R5, R21, !P0 ;  /* 0x0000001505077208 */ /* 0x000fe40004000000 */
[----:B------:R-:W-:-:S04]  /*0940*/  LOP3.LUT P0, RZ, R22, 0x2, RZ, 0xc0, !PT ;  /* 0x0000000216ff7812 */ /* 0x000fc8000780c0ff */
[----:B------:R-:W-:-:S10]  /*0950*/  DADD R4, RZ, -R6 ;  /* 0x00000000ff047229 */ /* 0x000fd40000000806 */
[----:B------:R-:W-:Y:S02]  /*0960*/  FSEL R4, R6, R4, !P0 ;  /* 0x0000000406047208 */ /* 0x000fe40004000000 */
[----:B------:R-:W-:-:S06]  /*0970*/  FSEL R5, R7, R5, !P0 ;  /* 0x0000000507057208 */ /* 0x000fcc0004000000 */
[----:B------:R-:W-:-:S08]  /*0980*/  DMUL R18, R18, R4 ;  /* 0x0000000412127228 */ /* 0x000fd00000000000 */
[----:B------:R-:W-:Y:S01]  /*0990*/  DFMA R18, R2, R18, -R16 ;  /* 0x000000120212722b */ /* 0x000fe20000000810 */
[----:B0-----:R-:W-:-:S06]  /*09a0*/  IMAD.WIDE R2, R0, 0x8, R8 ;  /* 0x0000000800027825 */ /* 0x001fcc00078e0208 */
[----:B------:R-:W-:Y:S01]  /*09b0*/  STG.E.64 desc[UR4][R2.64], R18 ;  /* 0x0000001202007986 */ /* 0x000fe2000c101b04 */
[----:B------:R-:W-:Y:S05]  /*09c0*/  EXIT ;  /* 0x000000000000794d */ /* 0x000fea0003800000 */
        .weak           $__internal_0_$__cuda_sm20_div_rn_f64_full
        .type           $__internal_0_$__cuda_sm20_div_rn_f64_full,@function
        .size           $__internal_0_$__cuda_sm20_div_rn_f64_full,($_Z19kernelEvaluaFuncionPdddi$__internal_trig_reduction_slowpathd - $__internal_0_$__cuda_sm20_div_rn_f64_full)
$__internal_0_$__cuda_sm20_div_rn_f64_full:
[C---:B------:R-:W-:Y:S01]  /*09d0*/  FSETP.GEU.AND P0, PT, |R5|.reuse, 1.469367938527859385e-39, PT ;  /* 0x001000000500780b */ /* 0x040fe20003f0e200 */
[----:B------:R-:W-:Y:S01]  /*09e0*/  IMAD.MOV.U32 R8, RZ, RZ, 0x1 ;  /* 0x00000001ff087424 */ /* 0x000fe200078e00ff */
[C---:B------:R-:W-:Y:S01]  /*09f0*/  LOP3.LUT R2, R5.reuse, 0x800fffff, RZ, 0xc0, !PT ;  /* 0x800fffff05027812 */ /* 0x040fe200078ec0ff */
[----:B------:R-:W-:Y:S01]  /*0a00*/  IMAD.MOV.U32 R11, RZ, RZ, 0x1ca00000 ;  /* 0x1ca00000ff0b7424 */ /* 0x000fe200078e00ff */
[----:B------:R-:W-:Y:S02]  /*0a10*/  LOP3.LUT R15, R5, 0x7ff00000, RZ, 0xc0, !PT ;  /* 0x7ff00000050f7812 */ /* 0x000fe400078ec0ff */
[----:B------:R-:W-:Y:S01]  /*0a20*/  LOP3.LUT R3, R2, 0x3ff00000, RZ, 0xfc, !PT ;  /* 0x3ff0000002037812 */ /* 0x000fe200078efcff */
[----:B------:R-:W-:Y:S01]  /*0a30*/  IMAD.MOV.U32 R2, RZ, RZ, R4 ;  /* 0x000000ffff027224 */ /* 0x000fe200078e0004 */
[----:B------:R-:W-:-:S04]  /*0a40*/  LOP3.LUT R14, R7, 0x7ff00000, RZ, 0xc0, !PT ;  /* 0x7ff00000070e7812 */ /* 0x000fc800078ec0ff */
[----:B------:R-:W-:Y:S01]  /*0a50*/  ISETP.GE.U32.AND P1, PT, R14, R15, PT ;  /* 0x0000000f0e00720c */ /* 0x000fe20003f26070 */
[----:B------:R-:W-:Y:S01]  /*0a60*/  @!P0 DMUL R2, R4, 8.98846567431157953865e+307 ;  /* 0x7fe0000004028828 */ /* 0x000fe20000000000 */
[----:B------:R-:W-:-:S05]  /*0a70*/  IMAD.MOV.U32 R21, RZ, RZ, R14 ;  /* 0x000000ffff157224 */ /* 0x000fca00078e000e */
[----:B------:R-:W0:Y:S02]  /*0a80*/  MUFU.RCP64H R9, R3 ;  /* 0x0000000300097308 */ /* 0x000e240000001800 */
[----:B0-----:R-:W-:-:S08]  /*0a90*/  DFMA R12, R8, -R2, 1 ;  /* 0x3ff00000080c742b */ /* 0x001fd00000000802 */
[----:B------:R-:W-:-:S08]  /*0aa0*/  DFMA R12, R12, R12, R12 ;  /* 0x0000000c0c0c722b */ /* 0x000fd0000000000c */
[----:B------:R-:W-:Y:S01]  /*0ab0*/  DFMA R12, R8, R12, R8 ;  /* 0x0000000c080c722b */ /* 0x000fe20000000008 */
[----:B------:R-:W-:Y:S01]  /*0ac0*/  SEL R9, R11, 0x63400000, !P1 ;  /* 0x634000000b097807 */ /* 0x000fe20004800000 */
[----:B------:R-:W-:Y:S01]  /*0ad0*/  IMAD.MOV.U32 R8, RZ, RZ, R6 ;  /* 0x000000ffff087224 */ /* 0x000fe200078e0006 */
[----:B------:R-:W-:Y:S02]  /*0ae0*/  FSETP.GEU.AND P1, PT, |R7|, 1.469367938527859385e-39, PT ;  /* 0x001000000700780b */ /* 0x000fe40003f2e200 */
[----:B------:R-:W-:-:S03]  /*0af0*/  LOP3.LUT R9, R9, 0x800fffff, R7, 0xf8, !PT ;  /* 0x800fffff09097812 */ /* 0x000fc600078ef807 */
[----:B------:R-:W-:-:S08]  /*0b00*/  DFMA R16, R12, -R2, 1 ;  /* 0x3ff000000c10742b */ /* 0x000fd00000000802 */
[----:B------:R-:W-:Y:S01]  /*0b10*/  DFMA R12, R12, R16, R12 ;  /* 0x000000100c0c722b */ /* 0x000fe2000000000c */
[----:B------:R-:W-:Y:S10]  /*0b20*/  @P1 BRA `(.L_x_7) ;  /* 0x0000000000201947 */ /* 0x000ff40003800000 */
[----:B------:R-:W-:Y:S01]  /*0b30*/  LOP3.LUT R17, R5, 0x7ff00000, RZ, 0xc0, !PT ;  /* 0x7ff0000005117812 */ /* 0x000fe200078ec0ff */
[----:B------:R-:W-:-:S03]  /*0b40*/  IMAD.MOV.U32 R16, RZ, RZ, RZ ;  /* 0x000000ffff107224 */ /* 0x000fc600078e00ff */
[----:B------:R-:W-:-:S04]  /*0b50*/  ISETP.GE.U32.AND P1, PT, R14, R17, PT ;  /* 0x000000110e00720c */ /* 0x000fc80003f26070 */
[----:B------:R-:W-:-:S04]  /*0b60*/  SEL R17, R11, 0x63400000, !P1 ;  /* 0x634000000b117807 */ /* 0x000fc80004800000 */
[----:B------:R-:W-:-:S04]  /*0b70*/  LOP3.LUT R17, R17, 0x80000000, R7, 0xf8, !PT ;  /* 0x8000000011117812 */ /* 0x000fc800078ef807 */
[----:B------:R-:W-:-:S06]  /*0b80*/  LOP3.LUT R17, R17, 0x100000, RZ, 0xfc, !PT ;  /* 0x0010000011117812 */ /* 0x000fcc00078efcff */
[----:B------:R-:W-:-:S10]  /*0b90*/  DFMA R8, R8, 2, -R16 ;  /* 0x400000000808782b */ /* 0x000fd40000000810 */
[----:B------:R-:W-:-:S07]  /*0ba0*/  LOP3.LUT R21, R9, 0x7ff00000, RZ, 0xc0, !PT ;  /* 0x7ff0000009157812 */ /* 0x000fce00078ec0ff */
.L_x_7:
[----:B------:R-:W-:Y:S01]  /*0bb0*/  IMAD.MOV.U32 R20, RZ, RZ, R15 ;  /* 0x000000ffff147224 */ /* 0x000fe200078e000f */
[----:B------:R-:W-:Y:S01]  /*0bc0*/  @!P0 LOP3.LUT R20, R3, 0x7ff00000, RZ, 0xc0, !PT ;  /* 0x7ff0000003148812 */ /* 0x000fe200078ec0ff */
[----:B------:R-:W-:Y:S01]  /*0bd0*/  VIADD R15, R21, 0xffffffff ;  /* 0xffffffff150f7836 */ /* 0x000fe20000000000 */
[----:B------:R-:W-:-:S03]  /*0be0*/  DMUL R16, R12, R8 ;  /* 0x000000080c107228 */ /* 0x000fc60000000000 */
[----:B------:R-:W-:Y:S01]  /*0bf0*/  VIADD R22, R20, 0xffffffff ;  /* 0xffffffff14167836 */ /* 0x000fe20000000000 */
[----:B------:R-:W-:-:S04]  /*0c00*/  ISETP.GT.U32.AND P0, PT, R15, 0x7feffffe, PT ;  /* 0x7feffffe0f00780c */ /* 0x000fc80003f04070 */
[----:B------:R-:W-:Y:S01]  /*0c10*/  ISETP.GT.U32.OR P0, PT, R22, 0x7feffffe, P0 ;  /* 0x7feffffe1600780c */ /* 0x000fe20000704470 */
[----:B------:R-:W-:-:S08]  /*0c20*/  DFMA R18, R16, -R2, R8 ;  /* 0x800000021012722b */ /* 0x000fd00000000008 */
[----:B------:R-:W-:-:S04]  /*0c30*/  DFMA R12, R12, R18, R16 ;  /* 0x000000120c0c722b */ /* 0x000fc80000000010 */
[----:B------:R-:W-:Y:S07]  /*0c40*/  @P0 BRA `(.L_x_8) ;  /* 0x00000000006c0947 */ /* 0x000fee0003800000 */
[----:B------:R-:W-:-:S04]  /*0c50*/  LOP3.LUT R7, R5, 0x7ff00000, RZ, 0xc0, !PT ;  /* 0x7ff0000005077812 */ /* 0x000fc800078ec0ff */
[CC--:B------:R-:W-:Y:S02]  /*0c60*/  VIADDMNMX R6, R14.reuse, -R7.reuse, 0xb9600000, !PT ;  /* 0xb96000000e067446 */ /* 0x0c0fe40007800907 */
[----:B------:R-:W-:Y:S02]  /*0c70*/  ISETP.GE.U32.AND P0, PT, R14, R7, PT ;  /* 0x000000070e00720c */ /* 0x000fe40003f06070 */
[----:B------:R-:W-:Y:S02]  /*0c80*/  VIMNMX R6, PT, PT, R6, 0x46a00000, PT ;  /* 0x46a0000006067848 */ /* 0x000fe40003fe0100 */
[----:B------:R-:W-:-:S05]  /*0c90*/  SEL R11, R11, 0x63400000, !P0 ;  /* 0x634000000b0b7807 */ /* 0x000fca0004000000 */
[----:B------:R-:W-:Y:S02]  /*0ca0*/  IMAD.IADD R11, R6, 0x1, -R11 ;  /* 0x00000001060b7824 */ /* 0x000fe400078e0a0b */
[----:B------:R-:W-:Y:S02]  /*0cb0*/  IMAD.MOV.U32 R6, RZ, RZ, RZ ;  /* 0x000000ffff067224 */ /* 0x000fe400078e00ff */
[----:B------:R-:W-:-:S06]  /*0cc0*/  VIADD R7, R11, 0x7fe00000 ;  /* 0x7fe000000b077836 */ /* 0x000fcc0000000000 */
[----:B------:R-:W-:-:S10]  /*0cd0*/  DMUL R14, R12, R6 ;  /* 0x000000060c0e7228 */ /* 0x000fd40000000000 */
[----:B------:R-:W-:-:S13]  /*0ce0*/  FSETP.GTU.AND P0, PT, |R15|, 1.469367938527859385e-39, PT ;  /* 0x001000000f00780b */ /* 0x000fda0003f0c200 */
[----:B------:R-:W-:Y:S05]  /*0cf0*/  @P0 BRA `(.L_x_9) ;  /* 0x0000000000940947 */ /* 0x000fea0003800000 */
[----:B------:R-:W-:Y:S01]  /*0d00*/  DFMA R2, R12, -R2, R8 ;  /* 0x800000020c02722b */ /* 0x000fe20000000008 */
[----:B------:R-:W-:-:S09]  /*0d10*/  IMAD.MOV.U32 R6, RZ, RZ, RZ ;  /* 0x000000ffff067224 */ /* 0x000fd200078e00ff */
[C---:B------:R-:W-:Y:S02]  /*0d20*/  FSETP.NEU.AND P0, PT, R3.reuse, RZ, PT ;  /* 0x000000ff0300720b */ /* 0x040fe40003f0d000 */
[----:B------:R-:W-:-:S04]  /*0d30*/  LOP3.LUT R5, R3, 0x80000000, R5, 0x48, !PT ;  /* 0x8000000003057812 */ /* 0x000fc800078e4805 */
[----:B------:R-:W-:-:S07]  /*0d40*/  LOP3.LUT R7, R5, R7, RZ, 0xfc, !PT ;  /* 0x0000000705077212 */ /* 0x000fce00078efcff */
[----:B------:R-:W-:Y:S05]  /*0d50*/  @!P0 BRA `(.L_x_9) ;  /* 0x00000000007c8947 */ /* 0x000fea0003800000 */
[----:B------:R-:W-:Y:S01]  /*0d60*/  IMAD.MOV R3, RZ, RZ, -R11 ;  /* 0x000000ffff037224 */ /* 0x000fe200078e0a0b */
[----:B------:R-:W-:Y:S01]  /*0d70*/  DMUL.RP R6, R12, R6 ;  /* 0x000000060c067228 */ /* 0x000fe20000008000 */
[----:B------:R-:W-:Y:S01]  /*0d80*/  IMAD.MOV.U32 R2, RZ, RZ, RZ ;  /* 0x000000ffff027224 */ /* 0x000fe200078e00ff */
[----:B------:R-:W-:-:S05]  /*0d90*/  IADD3 R11, PT, PT, -R11, -0x43300000, RZ ;  /* 0xbcd000000b0b7810 */ /* 0x000fca0007ffe1ff */
[----:B------:R-:W-:-:S03]  /*0da0*/  DFMA R2, R14, -R2, R12 ;  /* 0x800000020e02722b */ /* 0x000fc6000000000c */
[----:B------:R-:W-:-:S07]  /*0db0*/  LOP3.LUT R5, R7, R5, RZ, 0x3c, !PT ;  /* 0x0000000507057212 */ /* 0x000fce00078e3cff */
[----:B------:R-:W-:-:S04]  /*0dc0*/  FSETP.NEU.AND P0, PT, |R3|, R11, PT ;  /* 0x0000000b0300720b */ /* 0x000fc80003f0d200 */
[----:B------:R-:W-:Y:S02]  /*0dd0*/  FSEL R14, R6, R14, !P0 ;  /* 0x0000000e060e7208 */ /* 0x000fe40004000000 */
[----:B------:R-:W-:Y:S01]  /*0de0*/  FSEL R15, R5, R15, !P0 ;  /* 0x0000000f050f7208 */ /* 0x000fe20004000000 */
[----:B------:R-:W-:Y:S06]  /*0df0*/  BRA `(.L_x_9) ;  /* 0x0000000000547947 */ /* 0x000fec0003800000 */
.L_x_8:
[----:B------:R-:W-:-:S14]  /*0e00*/  DSETP.NAN.AND P0, PT, R6, R6, PT ;  /* 0x000000060600722a */ /* 0x000fdc0003f08000 */
[----:B------:R-:W-:Y:S05]  /*0e10*/  @P0 BRA `(.L_x_10) ;  /* 0x0000000000440947 */ /* 0x000fea0003800000 */
[----:B------:R-:W-:-:S14]  /*0e20*/  DSETP.NAN.AND P0, PT, R4, R4, PT ;  /* 0x000000040400722a */ /* 0x000fdc0003f08000 */
[----:B------:R-:W-:Y:S05]  /*0e30*/  @P0 BRA `(.L_x_11) ;  /* 0x0000000000300947 */ /* 0x000fea0003800000 */
[----:B------:R-:W-:Y:S01]  /*0e40*/  ISETP.NE.AND P0, PT, R21, R20, PT ;  /* 0x000000141500720c */ /* 0x000fe20003f05270 */
[----:B------:R-:W-:Y:S02]  /*0e50*/  IMAD.MOV.U32 R14, RZ, RZ, 0x0 ;  /* 0x00000000ff0e7424 */ /* 0x000fe400078e00ff */
[----:B------:R-:W-:-:S10]  /*0e60*/  IMAD.MOV.U32 R15, RZ, RZ, -0x80000 ;  /* 0xfff80000ff0f7424 */ /* 0x000fd400078e00ff */
[----:B------:R-:W-:Y:S05]  /*0e70*/  @!P0 BRA `(.L_x_9) ;  /* 0x0000000000348947 */ /* 0x000fea0003800000 */
[----:B------:R-:W-:Y:S02]  /*0e80*/  ISETP.NE.AND P0, PT, R21, 0x7ff00000, PT ;  /* 0x7ff000001500780c */ /* 0x000fe40003f05270 */
[----:B------:R-:W-:Y:S02]  /*0e90*/  LOP3.LUT R15, R7, 0x80000000, R5, 0x48, !PT ;  /* 0x80000000070f7812 */ /* 0x000fe400078e4805 */
[----:B------:R-:W-:-:S13]  /*0ea0*/  ISETP.EQ.OR P0, PT, R20, RZ, !P0 ;  /* 0x000000ff1400720c */ /* 0x000fda0004702670 */
[----:B------:R-:W-:Y:S01]  /*0eb0*/  @P0 LOP3.LUT R2, R15, 0x7ff00000, RZ, 0xfc, !PT ;  /* 0x7ff000000f020812 */ /* 0x000fe200078efcff */
[----:B------:R-:W-:Y:S02]  /*0ec0*/  @!P0 IMAD.MOV.U32 R14, RZ, RZ, RZ ;  /* 0x000000ffff0e8224 */ /* 0x000fe400078e00ff */
[----:B------:R-:W-:Y:S02]  /*0ed0*/  @P0 IMAD.MOV.U32 R14, RZ, RZ, RZ ;  /* 0x000000ffff0e0224 */ /* 0x000fe400078e00ff */
[----:B------:R-:W-:Y:S01]  /*0ee0*/  @P0 IMAD.MOV.U32 R15, RZ, RZ, R2 ;  /* 0x000000ffff0f0224 */ /* 0x000fe200078e0002 */
[----:B------:R-:W-:Y:S06]  /*0ef0*/  BRA `(.L_x_9) ;  /* 0x0000000000147947 */ /* 0x000fec0003800000 */
.L_x_11:
[----:B------:R-:W-:Y:S01]  /*0f00*/  LOP3.LUT R15, R5, 0x80000, RZ, 0xfc, !PT ;  /* 0x00080000050f7812 */ /* 0x000fe200078efcff */
[----:B------:R-:W-:Y:S01]  /*0f10*/  IMAD.MOV.U32 R14, RZ, RZ, R4 ;  /* 0x000000ffff0e7224 */ /* 0x000fe200078e0004 */
[----:B------:R-:W-:Y:S06]  /*0f20*/  BRA `(.L_x_9) ;  /* 0x0000000000087947 */ /* 0x000fec0003800000 */
.L_x_10:
[----:B------:R-:W-:Y:S01]  /*0f30*/  LOP3.LUT R15, R7, 0x80000, RZ, 0xfc, !PT ;  /* 0x00080000070f7812 */ /* 0x000fe200078efcff */
[----:B------:R-:W-:-:S07]  /*0f40*/  IMAD.MOV.U32 R14, RZ, RZ, R6 ;  /* 0x000000ffff0e7224 */ /* 0x000fce00078e0006 */
.L_x_9:
[----:B------:R-:W-:Y:S02]  /*0f50*/  IMAD.MOV.U32 R11, RZ, RZ, 0x0 ;  /* 0x00000000ff0b7424 */ /* 0x000fe400078e00ff */
[----:B------:R-:W-:Y:S02]  /*0f60*/  IMAD.MOV.U32 R2, RZ, RZ, R14 ;  /* 0x000000ffff027224 */ /* 0x000fe400078e000e */
[----:B------:R-:W-:Y:S01]  /*0f70*/  IMAD.MOV.U32 R3, RZ, RZ, R15 ;  /* 0x000000ffff037224 */ /* 0x000fe200078e000f */
[----:B------:R-:W-:Y:S06]  /*0f80*/  RET.REL.NODEC R10 `(_Z19kernelEvaluaFuncionPdddi) ;  /* 0xfffffff00a1c7950 */ /* 0x000fec0003c3ffff */
        .type           $_Z19kernelEvaluaFuncionPdddi$__internal_trig_reduction_slowpathd,@function
        .size           $_Z19kernelEvaluaFuncionPdddi$__internal_trig_reduction_slowpathd,(.L_x_21 - $_Z19kernelEvaluaFuncionPdddi$__internal_trig_reduction_slowpathd)
$_Z19kernelEvaluaFuncionPdddi$__internal_trig_reduction_slowpathd:
[--C-:B------:R-:W-:Y:S01]  /*0f90*/  SHF.R.U32.HI R12, RZ, 0x14, R14.reuse ;  /* 0x00000014ff0c7819 */ /* 0x100fe2000001160e */
[----:B------:R-:W-:Y:S02]  /*0fa0*/  IMAD.MOV.U32 R7, RZ, RZ, R14 ;  /* 0x000000ffff077224 */ /* 0x000fe400078e000e */
[----:B------:R-:W-:Y:S01]  /*0fb0*/  IMAD.MOV.U32 R4, RZ, RZ, RZ ;  /* 0x000000ffff047224 */ /* 0x000fe200078e00ff */
[----:B------:R-:W-:-:S04]  /*0fc0*/  LOP3.LUT R5, R12, 0x7ff, RZ, 0xc0, !PT ;  /* 0x000007ff0c057812 */ /* 0x000fc800078ec0ff */
[----:B------:R-:W-:-:S13]  /*0fd0*/  ISETP.NE.AND P0, PT, R5, 0x7ff, PT ;  /* 0x000007ff0500780c */ /* 0x000fda0003f05270 */
[----:B------:R-:W-:Y:S05]  /*0fe0*/  @!P0 BRA `(.L_x_12) ;  /* 0x0000000800488947 */ /* 0x000fea0003800000 */
[----:B------:R-:W-:Y:S01]  /*0ff0*/  VIADD R4, R5, 0xfffffc00 ;  /* 0xfffffc0005047836 */ /* 0x000fe20000000000 */
[----:B------:R-:W-:Y:S01]  /*1000*/  BSSY.RECONVERGENT B2, `(.L_x_13) ;  /* 0x000002f000027945 */ /* 0x000fe20003800200 */
[----:B------:R-:W-:-:S03]  /*1010*/  CS2R R8, SRZ ;  /* 0x0000000000087805 */ /* 0x000fc6000001ff00 */
[----:B------:R-:W-:Y:S02]  /*1020*/  SHF.R.U32.HI R15, RZ, 0x6, R4 ;  /* 0x00000006ff0f7819 */ /* 0x000fe40000011604 */
[----:B------:R-:W-:Y:S02]  /*1030*/  ISETP.GE.U32.AND P0, PT, R4, 0x80, PT ;  /* 0x000000800400780c */ /* 0x000fe40003f06070 */
[C---:B------:R-:W-:Y:S02]  /*1040*/  IADD3 R10, PT, PT, -R15.reuse, 0x13, RZ ;  /* 0x000000130f0a7810 */ /* 0x040fe40007ffe1ff */
[----:B------:R-:W-:Y:S02]  /*1050*/  IADD3 R11, PT, PT, -R15, 0xf, RZ ;  /* 0x0000000f0f0b7810 */ /* 0x000fe40007ffe1ff */
[----:B------:R-:W-:-:S04]  /*1060*/  SEL R10, R10, 0x12, P0 ;  /* 0x000000120a0a7807 */ /* 0x000fc80000000000 */
[----:B------:R-:W-:-:S13]  /*1070*/  ISETP.GE.AND P0, PT, R11, R10, PT ;  /* 0x0000000a0b00720c */ /* 0x000fda0003f06270 */
[----:B------:R-:W-:Y:S05]  /*1080*/  @P0 BRA `(.L_x_14) ;  /* 0x0000000000980947 */ /* 0x000fea0003800000 */
[----:B------:R-:W0:Y:S01]  /*1090*/  LDC.64 R4, c[0x0][0x358] ;  /* 0x0000d600ff047b82 */ /* 0x000e220000000a00 */
[C---:B------:R-:W-:Y:S01]  /*10a0*/  SHF.L.U64.HI R23, R6.reuse, 0xb, R7 ;  /* 0x0000000b06177819 */ /* 0x040fe20000010207 */
[----:B------:R-:W-:Y:S01]  /*10b0*/  BSSY.RECONVERGENT B3, `(.L_x_15) ;  /* 0x0000022000037945 */ /* 0x000fe20003800200 */
[----:B------:R-:W-:Y:S01]  /*10c0*/  IMAD.SHL.U32 R13, R6, 0x800, RZ ;  /* 0x00000800060d7824 */ /* 0x000fe200078e00ff */
[----:B------:R-:W-:Y:S01]  /*10d0*/  IADD3 R21, PT, PT, RZ, -R15, -R10 ;  /* 0x8000000fff157210 */ /* 0x000fe20007ffe80a */
[----:B------:R-:W-:Y:S01]  /*10e0*/  IMAD.MOV.U32 R22, RZ, RZ, RZ ;  /* 0x000000ffff167224 */ /* 0x000fe200078e00ff */
[----:B------:R-:W-:Y:S02]  /*10f0*/  CS2R R8, SRZ ;  /* 0x0000000000087805 */ /* 0x000fe4000001ff00 */
[----:B------:R-:W-:-:S07]  /*1100*/  LOP3.LUT R23, R23, 0x80000000, RZ, 0xfc, !PT ;  /* 0x8000000017177812 */ /* 0x000fce00078efcff */
.L_x_16:
[----:B------:R-:W1:Y:S01]  /*1110*/  LDC.64 R6, c[0x4][RZ] ;  /* 0x01000000ff067b82 */ /* 0x000e620000000a00 */
[----:B0-----:R-:W-:Y:S02]  /*1120*/  R2UR UR6, R4 ;  /* 0x00000000040672ca */ /* 0x001fe400000e0000 */
[----:B------:R-:W-:Y:S01]  /*1130*/  R2UR UR7, R5 ;  /* 0x00000000050772ca */ /* 0x000fe200000e0000 */
[----:B-1----:R-:W-:-:S12]  /*1140*/  IMAD.WIDE R6, R11, 0x8, R6 ;  /* 0x000000080b067825 */ /* 0x002fd800078e0206 */
[----:B------:R-:W2:Y:S01]  /*1150*/  LDG.E.64.CONSTANT R6, desc[UR6][R6.64] ;  /* 0x0000000606067981 */ /* 0x000ea2000c1e9b00 */
[----:B------:R-:W-:Y:S02]  /*1160*/  VIADD R21, R21, 0x1 ;  /* 0x0000000115157836 */ /* 0x000fe40000000000 */
[----:B------:R-:W-:Y:S02]  /*1170*/  VIADD R11, R11, 0x1 ;  /* 0x000000010b0b7836 */ /* 0x000fe40000000000 */
[----:B--2---:R-:W-:-:S04]  /*1180*/  IMAD.WIDE.U32 R8, P2, R6, R13, R8 ;  /* 0x0000000d06087225 */ /* 0x004fc80007840008 */
[----:B------:R-:W-:Y:S02]  /*1190*/  IMAD R25, R6, R23, RZ ;  /* 0x0000001706197224 */ /* 0x000fe400078e02ff */
[CC--:B------:R-:W-:Y:S02]  /*11a0*/  IMAD R24, R7.reuse, R13.reuse, RZ ;  /* 0x0000000d07187224 */ /* 0x0c0fe400078e02ff */
[----:B------:R-:W-:Y:S01]  /*11b0*/  IMAD.HI.U32 R27, R7, R13, RZ ;  /* 0x0000000d071b7227 */ /* 0x000fe200078e00ff */
[----:B------:R-:W-:-:S03]  /*11c0*/  IADD3 R9, P0, PT, R25, R9, RZ ;  /* 0x0000000919097210 */ /* 0x000fc60007f1e0ff */
[----:B------:R-:W-:Y:S01]  /*11d0*/  IMAD R25, R22, 0x8, R1 ;  /* 0x0000000816197824 */ /* 0x000fe200078e0201 */
[----:B------:R-:W-:Y:S01]  /*11e0*/  IADD3 R9, P1, PT, R24, R9, RZ ;  /* 0x0000000918097210 */ /* 0x000fe20007f3e0ff */
[----:B------:R-:W-:-:S04]  /*11f0*/  IMAD.HI.U32 R24, R6, R23, RZ ;  /* 0x0000001706187227 */ /* 0x000fc800078e00ff */
[----:B------:R-:W-:Y:S01]  /*1200*/  IMAD.X R6, RZ, RZ, R24, P2 ;  /* 0x000000ffff067224 */ /* 0x000fe200010e0618 */
[----:B------:R0:W-:Y:S01]  /*1210*/  STL.64 [R25], R8 ;  /* 0x0000000819007387 */ /* 0x0001e20000100a00 */
[----:B------:R-:W-:-:S03]  /*1220*/  IMAD.HI.U32 R24, R7, R23, RZ ;  /* 0x0000001707187227 */ /* 0x000fc600078e00ff */
[----:B------:R-:W-:Y:S01]  /*1230*/  IADD3.X R6, P0, PT, R27, R6, RZ, P0, !PT ;  /* 0x000000061b067210 */ /* 0x000fe2000071e4ff */
[----:B------:R-:W-:Y:S02]  /*1240*/  IMAD R7, R7, R23, RZ ;  /* 0x0000001707077224 */ /* 0x000fe400078e02ff */
[----:B------:R-:W-:-:S03]  /*1250*/  VIADD R22, R22, 0x1 ;  /* 0x0000000116167836 */ /* 0x000fc60000000000 */
[----:B------:R-:W-:Y:S01]  /*1260*/  IADD3.X R7, P1, PT, R7, R6, RZ, P1, !PT ;  /* 0x0000000607077210 */ /* 0x000fe20000f3e4ff */
[----:B------:R-:W-:Y:S01]  /*1270*/  IMAD.X R6, RZ, RZ, R24, P0 ;  /* 0x000000ffff067224 */ /* 0x000fe200000e0618 */
[----:B------:R-:W-:-:S03]  /*1280*/  ISETP.NE.AND P0, PT, R21, -0xf, PT ;  /* 0xfffffff11500780c */ /* 0x000fc60003f05270 */
[----:B------:R-:W-:Y:S02]  /*1290*/  IMAD.X R6, RZ, RZ, R6, P1 ;  /* 0x000000ffff067224 */ /* 0x000fe400008e0606 */
[----:B0-----:R-:W-:Y:S02]  /*12a0*/  IMAD.MOV.U32 R8, RZ, RZ, R7 ;  /* 0x000000ffff087224 */ /* 0x001fe400078e0007 */
[----:B------:R-:W-:-:S06]  /*12b0*/  IMAD.MOV.U32 R9, RZ, RZ, R6 ;  /* 0x000000ffff097224 */ /* 0x000fcc00078e0006 */
[----:B------:R-:W-:Y:S05]  /*12c0*/  @P0 BRA `(.L_x_16) ;  /* 0xfffffffc00900947 */ /* 0x000fea000383ffff */
[----:B------:R-:W-:Y:S05]  /*12d0*/  BSYNC.RECONVERGENT B3 ;  /* 0x0000000000037941 */ /* 0x000fea0003800200 */
.L_x_15:
[----:B------:R-:W-:-:S07]  /*12e0*/  IMAD.MOV.U32 R11, RZ, RZ, R10 ;  /* 0x000000ffff0b7224 */ /* 0x000fce00078e000a */
.L_x_14:
[----:B------:R-:W-:Y:S05]  /*12f0*/  BSYNC.RECONVERGENT B2 ;  /* 0x0000000000027941 */ /* 0x000fea0003800200 */
.L_x_13:
[----:B------:R-:W-:Y:S01]  /*1300*/  LOP3.LUT P0, R25, R12, 0x3f, RZ, 0xc0, !PT ;  /* 0x0000003f0c197812 */ /* 0x000fe2000780c0ff */
[----:B------:R-:W-:-:S04]  /*1310*/  IMAD.IADD R4, R15, 0x1, R11 ;  /* 0x000000010f047824 */ /* 0x000fc800078e020b */
[----:B------:R-:W-:-:S05]  /*1320*/  IMAD.U32 R27, R4, 0x8, R1 ;  /* 0x00000008041b7824 */ /* 0x000fca00078e0001 */
[----:B------:R0:W-:Y:S04]  /*1330*/  STL.64 [R27+-0x78], R8 ;  /* 0xffff88081b007387 */ /* 0x0001e80000100a00 */
[----:B------:R-:W2:Y:S04]  /*1340*/  @P0 LDL.64 R12, [R1+0x8] ;  /* 0x00000800010c0983 */ /* 0x000ea80000100a00 */
[----:B------:R-:W3:Y:S04]  /*1350*/  LDL.64 R6, [R1+0x10] ;  /* 0x0000100001067983 */ /* 0x000ee80000100a00 */
[----:B------:R-:W4:Y:S01]  /*1360*/  LDL.64 R4, [R1+0x18] ;  /* 0x0000180001047983 */ /* 0x000f220000100a00 */
[----:B------:R-:W-:Y:S01]  /*1370*/  @P0 LOP3.LUT R10, R25, 0x3f, RZ, 0x3c, !PT ;  /* 0x0000003f190a0812 */ /* 0x000fe200078e3cff */
[----:B------:R-:W-:Y:S01]  /*1380*/  BSSY.RECONVERGENT B2, `(.L_x_17) ;  /* 0x0000034000027945 */ /* 0x000fe20003800200 */
[----:B--2---:R-:W-:-:S02]  /*1390*/  @P0 SHF.R.U64 R11, R12, 0x1, R13 ;  /* 0x000000010c0b0819 */ /* 0x004fc4000000120d */
[----:B------:R-:W-:Y:S02]  /*13a0*/  @P0 SHF.R.U32.HI R13, RZ, 0x1, R13 ;  /* 0x00000001ff0d0819 */ /* 0x000fe4000001160d */
[CC--:B---3--:R-:W-:Y:S02]  /*13b0*/  @P0 SHF.L.U32 R15, R6.reuse, R25.reuse, RZ ;  /* 0x00000019060f0219 */ /* 0x0c8fe400000006ff */
[----:B0-----:R-:W-:Y:S02]  /*13c0*/  @P0 SHF.R.U64 R8, R11, R10, R13 ;  /* 0x0000000a0b080219 */ /* 0x001fe4000000120d */
[--C-:B------:R-:W-:Y:S02]  /*13d0*/  @P0 SHF.R.U32.HI R23, RZ, 0x1, R7.reuse ;  /* 0x00000001ff170819 */ /* 0x100fe40000011607 */
[C-C-:B------:R-:W-:Y:S02]  /*13e0*/  @P0 SHF.R.U64 R21, R6.reuse, 0x1, R7.reuse ;  /* 0x0000000106150819 */ /* 0x140fe40000001207 */
[----:B------:R-:W-:-:S02]  /*13f0*/  @P0 SHF.L.U64.HI R12, R6, R25, R7 ;  /* 0x00000019060c0219 */ /* 0x000fc40000010207 */
[----:B------:R-:W-:Y:S02]  /*1400*/  @P0 SHF.R.U32.HI R9, RZ, R10, R13 ;  /* 0x0000000aff090219 */ /* 0x000fe4000001160d */
[----:B------:R-:W-:Y:S02]  /*1410*/  @P0 LOP3.LUT R6, R15, R8, RZ, 0xfc, !PT ;  /* 0x000000080f060212 */ /* 0x000fe400078efcff */
[----:B----4-:R-:W-:Y:S02]  /*1420*/  @P0 SHF.L.U32 R11, R4, R25, RZ ;  /* 0x00000019040b0219 */ /* 0x010fe400000006ff */
[----:B------:R-:W-:Y:S01]  /*1430*/  @P0 SHF.R.U64 R22, R21, R10, R23 ;  /* 0x0000000a15160219 */ /* 0x000fe20000001217 */
[----:B------:R-:W-:Y:S01]  /*1440*/  IMAD.SHL.U32 R8, R6, 0x4, RZ ;  /* 0x0000000406087824 */ /* 0x000fe200078e00ff */
[----:B------:R-:W-:Y:S02]  /*1450*/  @P0 LOP3.LUT R7, R12, R9, RZ, 0xfc, !PT ;  /* 0x000000090c070212 */ /* 0x000fe400078efcff */
[----:B------:R-:W-:-:S02]  /*1460*/  @P0 SHF.L.U64.HI R12, R4, R25, R5 ;  /* 0x00000019040c0219 */ /* 0x000fc40000010205 */
[----:B------:R-:W-:Y:S02]  /*1470*/  @P0 SHF.R.U32.HI R23, RZ, R10, R23 ;  /* 0x0000000aff170219 */ /* 0x000fe40000011617 */
[----:B------:R-:W-:Y:S02]  /*1480*/  @P0 LOP3.LUT R4, R11, R22, RZ, 0xfc, !PT ;  /* 0x000000160b040212 */ /* 0x000fe400078efcff */
[----:B------:R-:W-:Y:S02]  /*1490*/  SHF.L.U64.HI R10, R6, 0x2, R7 ;  /* 0x00000002060a7819 */ /* 0x000fe40000010207 */
[----:B------:R-:W-:Y:S02]  /*14a0*/  @P0 LOP3.LUT R5, R12, R23, RZ, 0xfc, !PT ;  /* 0x000000170c050212 */ /* 0x000fe400078efcff */
[----:B------:R-:W-:Y:S02]  /*14b0*/  SHF.L.W.U32.HI R7, R7, 0x2, R4 ;  /* 0x0000000207077819 */ /* 0x000fe40000010e04 */
[----:B------:R-:W-:-:S02]  /*14c0*/  IADD3 RZ, P0, PT, RZ, -R8, RZ ;  /* 0x80000008ffff7210 */ /* 0x000fc40007f1e0ff */
[----:B------:R-:W-:Y:S02]  /*14d0*/  LOP3.LUT R6, RZ, R10, RZ, 0x33, !PT ;  /* 0x0000000aff067212 */ /* 0x000fe400078e33ff */
[----:B------:R-:W-:Y:S02]  /*14e0*/  SHF.L.W.U32.HI R4, R4, 0x2, R5 ;  /* 0x0000000204047819 */ /* 0x000fe40000010e05 */
[----:B------:R-:W-:Y:S02]  /*14f0*/  LOP3.LUT R9, RZ, R7, RZ, 0x33, !PT ;  /* 0x00000007ff097212 */ /* 0x000fe400078e33ff */
[----:B------:R-:W-:Y:S02]  /*1500*/  IADD3.X R11, P0, PT, RZ, R6, RZ, P0, !PT ;  /* 0x00000006ff0b7210 */ /* 0x000fe4000071e4ff */
[----:B------:R-:W-:Y:S02]  /*1510*/  LOP3.LUT R6, RZ, R4, RZ, 0x33, !PT ;  /* 0x00000004ff067212 */ /* 0x000fe400078e33ff */
[----:B------:R-:W-:-:S02]  /*1520*/  IADD3.X R12, P1, PT, RZ, R9, RZ, P0, !PT ;  /* 0x00000009ff0c7210 */ /* 0x000fc4000073e4ff */
[----:B------:R-:W-:-:S03]  /*1530*/  ISETP.GT.U32.AND P2, PT, R7, -0x1, PT ;  /* 0xffffffff0700780c */ /* 0x000fc60003f44070 */
[----:B------:R-:W-:Y:S01]  /*1540*/  IMAD.X R9, RZ, RZ, R6, P1 ;  /* 0x000000ffff097224 */ /* 0x000fe200008e0606 */
[----:B------:R-:W-:-:S04]  /*1550*/  ISETP.GT.AND.EX P0, PT, R4, -0x1, PT, P2 ;  /* 0xffffffff0400780c */ /* 0x000fc80003f04320 */
[----:B------:R-:W-:Y:S02]  /*1560*/  SEL R6, R4, R9, P0 ;  /* 0x0000000904067207 */ /* 0x000fe40000000000 */
[----:B------:R-:W-:Y:S02]  /*1570*/  SEL R9, R7, R12, P0 ;  /* 0x0000000c07097207 */ /* 0x000fe40000000000 */
[----:B------:R-:W-:-:S04]  /*1580*/  ISETP.NE.U32.AND P1, PT, R6, RZ, PT ;  /* 0x000000ff0600720c */ /* 0x000fc80003f25070 */
[----:B------:R-:W-:Y:S01]  /*1590*/  SEL R12, R9, R6, !P1 ;  /* 0x00000006090c7207 */ /* 0x000fe20004800000 */
[----:B------:R-:W-:-:S05]  /*15a0*/  @!P0 IMAD.MOV R8, RZ, RZ, -R8 ;  /* 0x000000ffff088224 */ /* 0x000fca00078e0a08 */
[----:B------:R-:W0:Y:S02]  /*15b0*/  FLO.U32 R12, R12 ;  /* 0x0000000c000c7300 */ /* 0x000e2400000e0000 */
[C---:B0-----:R-:W-:Y:S02]  /*15c0*/  IADD3 R13, PT, PT, -R12.reuse, 0x1f, RZ ;  /* 0x0000001f0c0d7810 */ /* 0x041fe40007ffe1ff */
[----:B------:R-:W-:-:S03]  /*15d0*/  IADD3 R7, PT, PT, -R12, 0x3f, RZ ;  /* 0x0000003f0c077810 */ /* 0x000fc60007ffe1ff */
[----:B------:R-:W-:Y:S01]  /*15e0*/  @P1 IMAD.MOV R7, RZ, RZ, R13 ;  /* 0x000000ffff071224 */ /* 0x000fe200078e020d */
[----:B------:R-:W-:-:S04]  /*15f0*/  SEL R13, R10, R11, P0 ;  /* 0x0000000b0a0d7207 */ /* 0x000fc80000000000 */
[----:B------:R-:W-:-:S13]  /*1600*/  ISETP.NE.AND P1, PT, R7, RZ, PT ;  /* 0x000000ff0700720c */ /* 0x000fda0003f25270 */
[----:B------:R-:W-:Y:S05]  /*1610*/  @!P1 BRA `(.L_x_18) ;  /* 0x0000000000289947 */ /* 0x000fea0003800000 */
[--C-:B------:R-:W-:Y:S02]  /*1620*/  SHF.R.U64 R11, R8, 0x1, R13.reuse ;  /* 0x00000001080b7819 */ /* 0x100fe4000000120d */
[C---:B------:R-:W-:Y:S02]  /*1630*/  LOP3.LUT R8, R7.reuse, 0x3f, RZ, 0xc0, !PT ;  /* 0x0000003f07087812 */ /* 0x040fe400078ec0ff */
[----:B------:R-:W-:Y:S02]  /*1640*/  SHF.R.U32.HI R13, RZ, 0x1, R13 ;  /* 0x00000001ff0d7819 */ /* 0x000fe4000001160d */
[----:B------:R-:W-:Y:S02]  /*1650*/  LOP3.LUT R10, R7, 0x3f, RZ, 0xc, !PT ;  /* 0x0000003f070a7812 */ /* 0x000fe400078e0cff */
[CC--:B------:R-:W-:Y:S02]  /*1660*/  SHF.L.U64.HI R15, R9.reuse, R8.reuse, R6 ;  /* 0x00000008090f7219 */ /* 0x0c0fe40000010206 */
[----:B------:R-:W-:-:S02]  /*1670*/  SHF.L.U32 R8, R9, R8, RZ ;  /* 0x0000000809087219 */ /* 0x000fc400000006ff */
[-CC-:B------:R-:W-:Y:S02]  /*1680*/  SHF.R.U64 R9, R11, R10.reuse, R13.reuse ;  /* 0x0000000a0b097219 */ /* 0x180fe4000000120d */
[----:B------:R-:W-:Y:S02]  /*1690*/  SHF.R.U32.HI R6, RZ, R10, R13 ;  /* 0x0000000aff067219 */ /* 0x000fe4000001160d */
[----:B------:R-:W-:Y:S02]  /*16a0*/  LOP3.LUT R9, R8, R9, RZ, 0xfc, !PT ;  /* 0x0000000908097212 */ /* 0x000fe400078efcff */
[----:B------:R-:W-:-:S07]  /*16b0*/  LOP3.LUT R6, R15, R6, RZ, 0xfc, !PT ;  /* 0x000000060f067212 */ /* 0x000fce00078efcff */
.L_x_18:
[----:B------:R-:W-:Y:S05]  /*16c0*/  BSYNC.RECONVERGENT B2 ;  /* 0x0000000000027941 */ /* 0x000fea0003800200 */
.L_x_17:
[----:B------:R-:W-:-:S04]  /*16d0*/  IMAD.WIDE.U32 R12, R9, 0x2168c235, RZ ;  /* 0x2168c235090c7825 */ /* 0x000fc800078e00ff */
[----:B------:R-:W-:Y:S01]  /*16e0*/  IMAD.MOV.U32 R10, RZ, RZ, R13 ;  /* 0x000000ffff0a7224 */ /* 0x000fe200078e000d */
[----:B------:R-:W-:Y:S01]  /*16f0*/  IADD3 RZ, P1, PT, R12, R12, RZ ;  /* 0x0000000c0cff7210 */ /* 0x000fe20007f3e0ff */
[----:B------:R-:W-:Y:S02]  /*1700*/  IMAD.MOV.U32 R11, RZ, RZ, RZ ;  /* 0x000000ffff0b7224 */ /* 0x000fe400078e00ff */
[----:B------:R-:W-:-:S04]  /*1710*/  IMAD.WIDE.U32 R8, R9, -0x36f0255e, R10 ;  /* 0xc90fdaa209087825 */ /* 0x000fc800078e000a */
[----:B------:R-:W-:-:S04]  /*1720*/  IMAD.HI.U32 R10, R6, -0x36f0255e, RZ ;  /* 0xc90fdaa2060a7827 */ /* 0x000fc800078e00ff */
[----:B------:R-:W-:-:S04]  /*1730*/  IMAD.WIDE.U32 R8, P2, R6, 0x2168c235, R8 ;  /* 0x2168c23506087825 */ /* 0x000fc80007840008 */
[----:B------:R-:W-:Y:S01]  /*1740*/  IMAD R11, R6, -0x36f0255e, RZ ;  /* 0xc90fdaa2060b7824 */ /* 0x000fe200078e02ff */
[----:B------:R-:W-:Y:S01]  /*1750*/  IADD3.X RZ, P1, PT, R8, R8, RZ, P1, !PT ;  /* 0x0000000808ff7210 */ /* 0x000fe20000f3e4ff */
[----:B------:R-:W-:-:S03]  /*1760*/  IMAD.X R6, RZ, RZ, R10, P2 ;  /* 0x000000ffff067224 */ /* 0x000fc600010e060a */
[----:B------:R-:W-:-:S04]  /*1770*/  IADD3 R9, P2, PT, R11, R9, RZ ;  /* 0x000000090b097210 */ /* 0x000fc80007f5e0ff */
[C---:B------:R-:W-:Y:S01]  /*1780*/  ISETP.GT.U32.AND P3, PT, R9.reuse, RZ, PT ;  /* 0x000000ff0900720c */ /* 0x040fe20003f64070 */
[----:B------:R-:W-:Y:S01]  /*1790*/  IMAD.X R6, RZ, RZ, R6, P2 ;  /* 0x000000ffff067224 */ /* 0x000fe200010e0606 */
[----:B------:R-:W-:-:S04]  /*17a0*/  IADD3.X R8, P2, PT, R9, R9, RZ, P1, !PT ;  /* 0x0000000909087210 */ /* 0x000fc80000f5e4ff */
[C---:B------:R-:W-:Y:S01]  /*17b0*/  ISETP.GT.AND.EX P1, PT, R6.reuse, RZ, PT, P3 ;  /* 0x000000ff0600720c */ /* 0x040fe20003f24330 */
[----:B------:R-:W-:-:S03]  /*17c0*/  IMAD.X R11, R6, 0x1, R6, P2 ;  /* 0x00000001060b7824 */ /* 0x000fc600010e0606 */
[----:B------:R-:W-:Y:S02]  /*17d0*/  SEL R8, R8, R9, P1 ;  /* 0x0000000908087207 */ /* 0x000fe40000800000 */
[----:B------:R-:W-:Y:S02]  /*17e0*/  SEL R9, R11, R6, P1 ;  /* 0x000000060b097207 */ /* 0x000fe40000800000 */
[----:B------:R-:W-:Y:S02]  /*17f0*/  IADD3 R6, P2, PT, R8, 0x1, RZ ;  /* 0x0000000108067810 */ /* 0x000fe40007f5e0ff */
[----:B------:R-:W-:Y:S02]  /*1800*/  SEL R10, RZ, 0xffffffff, !P1 ;  /* 0xffffffffff0a7807 */ /* 0x000fe40004800000 */
[----:B------:R-:W-:Y:S01]  /*1810*/  LOP3.LUT P1, R8, R14, 0x80000000, RZ, 0xc0, !PT ;  /* 0x800000000e087812 */ /* 0x000fe2000782c0ff */
[----:B------:R-:W-:Y:S01]  /*1820*/  IMAD.X R9, RZ, RZ, R9, P2 ;  /* 0x000000ffff097224 */ /* 0x000fe200010e0609 */
[----:B------:R-:W-:Y:S01]  /*1830*/  SHF.R.U32.HI R11, RZ, 0x1e, R5 ;  /* 0x0000001eff0b7819 */ /* 0x000fe20000011605 */
[----:B------:R-:W-:Y:S01]  /*1840*/  IMAD.IADD R7, R10, 0x1, -R7 ;  /* 0x000000010a077824 */ /* 0x000fe200078e0a07 */
[----:B------:R-:W-:-:S02]  /*1850*/  @!P0 LOP3.LUT R8, R8, 0x80000000, RZ, 0x3c, !PT ;  /* 0x8000000008088812 */ /* 0x000fc400078e3cff */
[----:B------:R-:W-:Y:S01]  /*1860*/  SHF.R.U64 R6, R6, 0xa, R9 ;  /* 0x0000000a06067819 */ /* 0x000fe20000001209 */
[----:B------:R-:W-:Y:S01]  /*1870*/  IMAD.SHL.U32 R5, R7, 0x100000, RZ ;  /* 0x0010000007057824 */ /* 0x000fe200078e00ff */
[----:B------:R-:W-:Y:S02]  /*1880*/  LEA.HI R4, R4, R11, RZ, 0x1 ;  /* 0x0000000b04047211 */ /* 0x000fe400078f08ff */
[----:B------:R-:W-:-:S03]  /*1890*/  IADD3 R6, P2, PT, R6, 0x1, RZ ;  /* 0x0000000106067810 */ /* 0x000fc60007f5e0ff */
[----:B------:R-:W-:Y:S01]  /*18a0*/  @P1 IMAD.MOV R4, RZ, RZ, -R4 ;  /* 0x000000ffff041224 */ /* 0x000fe200078e0a04 */
[----:B------:R-:W-:-:S04]  /*18b0*/  LEA.HI.X R9, R9, RZ, RZ, 0x16, P2 ;  /* 0x000000ff09097211 */ /* 0x000fc800010fb4ff */
[--C-:B------:R-:W-:Y:S02]  /*18c0*/  SHF.R.U64 R6, R6, 0x1, R9.reuse ;  /* 0x0000000106067819 */ /* 0x100fe40000001209 */
[----:B------:R-:W-:Y:S02]  /*18d0*/  SHF.R.U32.HI R10, RZ, 0x1, R9 ;  /* 0x00000001ff0a7819 */ /* 0x000fe40000011609 */
[----:B------:R-:W-:-:S04]  /*18e0*/  IADD3 R6, P2, P3, RZ, RZ, R6 ;  /* 0x000000ffff067210 */ /* 0x000fc80007b5e006 */
[----:B------:R-:W-:-:S04]  /*18f0*/  IADD3.X R5, PT, PT, R5, 0x3fe00000, R10, P2, P3 ;  /* 0x3fe0000005057810 */ /* 0x000fc800017e640a */
[----:B------:R-:W-:-:S07]  /*1900*/  LOP3.LUT R7, R5, R8, RZ, 0xfc, !PT ;  /* 0x0000000805077212 */ /* 0x000fce00078efcff */
.L_x_12:
[----:B------:R-:W-:-:S04]  /*1910*/  IMAD.MOV.U32 R21, RZ, RZ, 0x0 ;  /* 0x00000000ff157424 */ /* 0x000fc800078e00ff */
[----:B------:R-:W-:Y:S05]  /*1920*/  RET.REL.NODEC R20 `(_Z19kernelEvaluaFuncionPdddi) ;  /* 0xffffffe414b47950 */ /* 0x000fea0003c3ffff */
.L_x_19:
[----:B------:R-:W-:-:S00]  /*1930*/  BRA `(.L_x_19) ;  /* 0xfffffffc00fc7947 */ /* 0x000fc0000383ffff */
[----:B------:R-:W-:-:S00]  /*1940*/  NOP ;  /* 0x0000000000007918 */ /* 0x000fc00000000000 */
        /* <DEDUP_REMOVED lines=11> */
.L_x_21:


//--------------------- .nv.global.init           --------------------------
	.section	.nv.global.init,"aw",@progbits
	.align	16
.nv.global.init:
	.type		__cudart_sin_cos_coeffs,@object
	.size		__cudart_sin_cos_coeffs,(__cudart_i2opi_d - __cudart_sin_cos_coeffs)
__cudart_sin_cos_coeffs:
        /*0000*/ 	.byte	0x46, 0xd2, 0xb0, 0x2c, 0xf1, 0xe5, 0x5a, 0xbe, 0x92, 0xe3, 0xac, 0x69, 0xe3, 0x1d, 0xc7, 0x3e
        /*0010*/ 	.byte	0xa1, 0x62, 0xdb, 0x19, 0xa0, 0x01, 0x2a, 0xbf, 0x18, 0x08, 0x11, 0x11, 0x11, 0x11, 0x81, 0x3f
        /*0020*/ 	.byte	0x54, 0x55, 0x55, 0x55, 0x55, 0x55, 0xc5, 0xbf, 0x00, 0x00, 0x00, 0x00, 0x00, 0x00, 0x00, 0x00
        /*0030*/ 	.byte	0x00, 0x00, 0x00, 0x00, 0x00, 0x00, 0x00, 0x00, 0x64, 0x81, 0xfd, 0x20, 0x83, 0xff, 0xa8, 0xbd
        /*0040*/ 	.byte	0x28, 0x85, 0xef, 0xc1, 0xa7, 0xee, 0x21, 0x3e, 0xd9, 0xe6, 0x06, 0x8e, 0x4f, 0x7e, 0x92, 0xbe
        /*0050*/ 	.byte	0xe9, 0xbc, 0xdd, 0x19, 0xa0, 0x01, 0xfa, 0x3e, 0x47, 0x5d, 0xc1, 0x16, 0x6c, 0xc1, 0x56, 0xbf
        /*0060*/ 	.byte	0x51, 0x55, 0x55, 0x55, 0x55, 0x55, 0xa5, 0x3f, 0x00, 0x00, 0x00, 0x00, 0x00, 0x00, 0xe0, 0xbf
        /*0070*/ 	.byte	0x00, 0x00, 0x00, 0x00, 0x00, 0x00, 0xf0, 0x3f, 0x00, 0x00, 0x00, 0x00, 0x00, 0x00, 0x00, 0x00
	.type		__cudart_i2opi_d,@object
	.size		__cudart_i2opi_d,(.L_0 - __cudart_i2opi_d)
__cudart_i2opi_d:
        /* <DEDUP_REMOVED lines=9> */
.L_0:


//--------------------- .nv.shared.reserved.0     --------------------------
	.section	.nv.shared.reserved.0,"aw",@nobits
	.weak		__nv_reservedSMEM_offset_0_alias
	.size		__nv_reservedSMEM_offset_0_alias, 0, 64
	.other		__nv_reservedSMEM_offset_0_alias,@"STO_CUDA_RESERVED_SHARED STV_DEFAULT"
__nv_reservedSMEM_offset_0_alias:
	.zero		0
	.zero		64


//--------------------- .nv.constant0._Z19kernelEvaluaFuncionPdddi --------------------------
	.section	.nv.constant0._Z19kernelEvaluaFuncionPdddi,"a",@progbits
	.sectionflags	@""
	.align	4
.nv.constant0._Z19kernelEvaluaFuncionPdddi:
	.zero		924


//--------------------- SYMBOLS --------------------------

	.type		.nv.reservedSmem.offset0,@object
	.size		.nv.reservedSmem.offset0,0x4
